// auto-generated by cutlass_sweep.gemm — config: {"arch": "sm_100", "cluster_m": 2, "cluster_n": 1, "dtype": "fp16", "dtype_b": "fp16", "layout": "nt", "stages": 0, "tile_k": 128, "tile_m": 128, "tile_n": 96}
#include "cutlass/cutlass.h"
#include "cutlass/gemm/collective/collective_builder.hpp"
#include "cutlass/gemm/device/gemm_universal_adapter.h"
#include "cutlass/gemm/kernel/gemm_universal.hpp"
#include "cutlass/epilogue/collective/collective_builder.hpp"

using ElemA = cutlass::half_t;
using ElemB = cutlass::half_t;
using ElemCD = cutlass::half_t;
using Acc  = float;
using TileShape    = cute::Shape<cute::_128, cute::_96, cute::_128>;
using ClusterShape = cute::Shape<cute::_2, cute::_1, cute::_1>;

using CollectiveEpilogue = typename cutlass::epilogue::collective::CollectiveBuilder<
    cutlass::arch::Sm100, cutlass::arch::OpClassTensorOp,
    TileShape, ClusterShape,
    cutlass::epilogue::collective::EpilogueTileAuto,
    Acc, Acc,
    ElemCD, cutlass::layout::RowMajor, 128 / cutlass::sizeof_bits<ElemCD>::value,
    ElemCD, cutlass::layout::RowMajor, 128 / cutlass::sizeof_bits<ElemCD>::value,
    cutlass::epilogue::collective::EpilogueScheduleAuto
  >::CollectiveOp;

using CollectiveMainloop = typename cutlass::gemm::collective::CollectiveBuilder<
    cutlass::arch::Sm100, cutlass::arch::OpClassTensorOp,
    ElemA, cutlass::layout::RowMajor, 128 / cutlass::sizeof_bits<ElemA>::value,
    ElemB, cutlass::layout::ColumnMajor, 128 / cutlass::sizeof_bits<ElemB>::value,
    Acc,
    TileShape, ClusterShape,
    cutlass::gemm::collective::StageCountAutoCarveout<static_cast<int>(sizeof(typename CollectiveEpilogue::SharedStorage))>,
    cutlass::gemm::collective::KernelScheduleAuto
  >::CollectiveOp;

using GemmKernel = cutlass::gemm::kernel::GemmUniversal<
    cute::Shape<int,int,int,int>,
    CollectiveMainloop,
    CollectiveEpilogue
>;
using Gemm = cutlass::gemm::device::GemmUniversalAdapter<GemmKernel>;

// Force the device kernel symbol into the cubin without needing a host main.
auto* _anchor = &cutlass::device_kernel<GemmKernel>;


// ===== COMPILED SASS (sm_100a) =====

	.target	sm_100a

	.elftype	@"ET_EXEC"


//--------------------- .note.nv.tkinfo           --------------------------
	.section	.note.nv.tkinfo,"",@"SHT_NOTE"
	.sectionflags	@"SHF_NOTE_NV_TKINFO"
	.tkinfo
        /*0018*/ 	.word	0x00000002
        /*0030*/ 	.string	""
        /*0030*/ 	.string	"ptxas"
        /*0030*/ 	.string	"Cuda compilation tools, release 13.0, V13.0.88"
        /*0030*/ 	.string	"Build cuda_13.0.r13.0/compiler.36424714_0"
        /*0030*/ 	.string	"-arch sm_100a -m 64 "



//--------------------- .note.nv.cuinfo           --------------------------
	.section	.note.nv.cuinfo,"",@"SHT_NOTE"
	.sectionflags	@"SHF_NOTE_NV_CUINFO"
        /*0018*/ 	.short	0x0002
        /*001a*/ 	.short	0x0064
        /*001c*/ 	.short	0x0082
	.zero		2


//--------------------- .nv.info                  --------------------------
	.section	.nv.info,"",@"SHT_CUDA_INFO"
	.align	4


	//----- nvinfo : EIATTR_REGCOUNT
	.align		4
        /*0000*/ 	.byte	0x04, 0x2f
        /*0002*/ 	.short	(.L_19 - .L_18)
	.align		4
.L_18:
        /*0004*/ 	.word	index@(_ZN7cutlass13device_kernelINS_4gemm6kernel13GemmUniversalIN4cute5tupleIJiiiiEEENS1_10collective13CollectiveMmaINS1_35MainloopSm100TmaUmmaWarpSpecializedILi7ELi2ELi4ENS5_IJNS4_1CILi2EEENSA_ILi1EEESC_EEEEENS5_IJNSA_ILi128EEENSA_ILi96EEESF_EEENS_6half_tENS5_IJlSC_lEEESI_SJ_NS4_8TiledMMAINS4_8MMA_AtomIJNS4_26SM100_MMA_F16BF16_2x1SM_SSISI_SI_fLi128ELi96ELNS4_4UMMA5MajorE0ELSO_0ELNSN_7ScaleInE0ELSP_0EEEEEENS4_6LayoutINS5_IJSC_SC_SC_EEENS5_IJNSA_ILi0EEESU_SU_EEEEENS5_IJNS4_10UnderscoreESX_SX_EEEEENS4_18SM100_TMA_2SM_LOADENS4_14ComposedLayoutINS4_7SwizzleILi3ELi4ELi3EEENS4_18smem_ptr_flag_bitsILi16EEENSS_INS5_IJNSA_ILi8EEENSA_ILi64EEEEEENS5_IJS17_SC_EEEEEEEvNS4_8identityES10_S1B_vS1C_EENS_8epilogue10collective18CollectiveEpilogueINS1E_23Sm100TmaWarpSpecializedILi3ELi2ELi16ELb1ELb0EEEJNS5_IJS17_SG_SF_EEENS5_IJNSS_IS17_SC_EENSS_INS5_IJNSA_ILi16EEESB_EEENS5_IJSC_NSA_ILi48EEEEEEEEEEESI_SJ_SI_SJ_NS1E_6fusion15FusionCallbacksIS1I_NS1R_17LinearCombinationISI_fSI_fLNS_15FloatRoundStyleE2EEES1J_S1Q_JEEENS4_5SM1004TMEM4LOAD26SM100_TMEM_LOAD_32dp32b16xENS4_13SM90_TMA_LOADENS11_INS12_ILi1ELi4ELi3EEES15_NSS_INS5_IJS16_S1L_EEENS5_IJS1L_SC_EEEEEEENS4_39AutoVectorizingCopyWithAssumedAlignmentILi128EEENS4_14SM90_TMA_STOREES26_S28_S28_EEEvvEEEEvNT_6ParamsE)
        /*0008*/ 	.word	0x0000005a


	//----- nvinfo : EIATTR_FRAME_SIZE
	.align		4
.L_19:
        /*000c*/ 	.byte	0x04, 0x11
        /*000e*/ 	.short	(.L_21 - .L_20)
	.align		4
.L_20:
        /*0010*/ 	.word	index@($__internal_2_$__cuda_sm10x_tcgen05_guardrail_trap_unallocated_columns_being_dealloced)
        /*0014*/ 	.word	0x00000000


	//----- nvinfo : EIATTR_FRAME_SIZE
	.align		4
.L_21:
        /*0018*/ 	.byte	0x04, 0x11
        /*001a*/ 	.short	(.L_23 - .L_22)
	.align		4
.L_22:
        /*001c*/ 	.word	index@($__internal_1_$__cuda_sm10x_tcgen05_guardrail_trap_phase_invalid_during_alloc)
        /*0020*/ 	.word	0x00000000


	//----- nvinfo : EIATTR_FRAME_SIZE
	.align		4
.L_23:
        /*0024*/ 	.byte	0x04, 0x11
        /*0026*/ 	.short	(.L_25 - .L_24)
	.align		4
.L_24:
        /*0028*/ 	.word	index@($__internal_0_$__cuda_sm10x_tcgen05_guardrail_trap_col_being_dealloced_not_returned_by_alloc)
        /*002c*/ 	.word	0x00000000


	//----- nvinfo : EIATTR_FRAME_SIZE
	.align		4
.L_25:
        /*0030*/ 	.byte	0x04, 0x11
        /*0032*/ 	.short	(.L_27 - .L_26)
	.align		4
.L_26:
        /*0034*/ 	.word	index@(_ZN7cutlass13device_kernelINS_4gemm6kernel13GemmUniversalIN4cute5tupleIJiiiiEEENS1_10collective13CollectiveMmaINS1_35MainloopSm100TmaUmmaWarpSpecializedILi7ELi2ELi4ENS5_IJNS4_1CILi2EEENSA_ILi1EEESC_EEEEENS5_IJNSA_ILi128EEENSA_ILi96EEESF_EEENS_6half_tENS5_IJlSC_lEEESI_SJ_NS4_8TiledMMAINS4_8MMA_AtomIJNS4_26SM100_MMA_F16BF16_2x1SM_SSISI_SI_fLi128ELi96ELNS4_4UMMA5MajorE0ELSO_0ELNSN_7ScaleInE0ELSP_0EEEEEENS4_6LayoutINS5_IJSC_SC_SC_EEENS5_IJNSA_ILi0EEESU_SU_EEEEENS5_IJNS4_10UnderscoreESX_SX_EEEEENS4_18SM100_TMA_2SM_LOADENS4_14ComposedLayoutINS4_7SwizzleILi3ELi4ELi3EEENS4_18smem_ptr_flag_bitsILi16EEENSS_INS5_IJNSA_ILi8EEENSA_ILi64EEEEEENS5_IJS17_SC_EEEEEEEvNS4_8identityES10_S1B_vS1C_EENS_8epilogue10collective18CollectiveEpilogueINS1E_23Sm100TmaWarpSpecializedILi3ELi2ELi16ELb1ELb0EEEJNS5_IJS17_SG_SF_EEENS5_IJNSS_IS17_SC_EENSS_INS5_IJNSA_ILi16EEESB_EEENS5_IJSC_NSA_ILi48EEEEEEEEEEESI_SJ_SI_SJ_NS1E_6fusion15FusionCallbacksIS1I_NS1R_17LinearCombinationISI_fSI_fLNS_15FloatRoundStyleE2EEES1J_S1Q_JEEENS4_5SM1004TMEM4LOAD26SM100_TMEM_LOAD_32dp32b16xENS4_13SM90_TMA_LOADENS11_INS12_ILi1ELi4ELi3EEES15_NSS_INS5_IJS16_S1L_EEENS5_IJS1L_SC_EEEEEEENS4_39AutoVectorizingCopyWithAssumedAlignmentILi128EEENS4_14SM90_TMA_STOREES26_S28_S28_EEEvvEEEEvNT_6ParamsE)
        /*0038*/ 	.word	0x00000000


	//----- nvinfo : EIATTR_MIN_STACK_SIZE
	.align		4
.L_27:
        /*003c*/ 	.byte	0x04, 0x12
        /*003e*/ 	.short	(.L_29 - .L_28)
	.align		4
.L_28:
        /*0040*/ 	.word	index@(_ZN7cutlass13device_kernelINS_4gemm6kernel13GemmUniversalIN4cute5tupleIJiiiiEEENS1_10collective13CollectiveMmaINS1_35MainloopSm100TmaUmmaWarpSpecializedILi7ELi2ELi4ENS5_IJNS4_1CILi2EEENSA_ILi1EEESC_EEEEENS5_IJNSA_ILi128EEENSA_ILi96EEESF_EEENS_6half_tENS5_IJlSC_lEEESI_SJ_NS4_8TiledMMAINS4_8MMA_AtomIJNS4_26SM100_MMA_F16BF16_2x1SM_SSISI_SI_fLi128ELi96ELNS4_4UMMA5MajorE0ELSO_0ELNSN_7ScaleInE0ELSP_0EEEEEENS4_6LayoutINS5_IJSC_SC_SC_EEENS5_IJNSA_ILi0EEESU_SU_EEEEENS5_IJNS4_10UnderscoreESX_SX_EEEEENS4_18SM100_TMA_2SM_LOADENS4_14ComposedLayoutINS4_7SwizzleILi3ELi4ELi3EEENS4_18smem_ptr_flag_bitsILi16EEENSS_INS5_IJNSA_ILi8EEENSA_ILi64EEEEEENS5_IJS17_SC_EEEEEEEvNS4_8identityES10_S1B_vS1C_EENS_8epilogue10collective18CollectiveEpilogueINS1E_23Sm100TmaWarpSpecializedILi3ELi2ELi16ELb1ELb0EEEJNS5_IJS17_SG_SF_EEENS5_IJNSS_IS17_SC_EENSS_INS5_IJNSA_ILi16EEESB_EEENS5_IJSC_NSA_ILi48EEEEEEEEEEESI_SJ_SI_SJ_NS1E_6fusion15FusionCallbacksIS1I_NS1R_17LinearCombinationISI_fSI_fLNS_15FloatRoundStyleE2EEES1J_S1Q_JEEENS4_5SM1004TMEM4LOAD26SM100_TMEM_LOAD_32dp32b16xENS4_13SM90_TMA_LOADENS11_INS12_ILi1ELi4ELi3EEES15_NSS_INS5_IJS16_S1L_EEENS5_IJS1L_SC_EEEEEEENS4_39AutoVectorizingCopyWithAssumedAlignmentILi128EEENS4_14SM90_TMA_STOREES26_S28_S28_EEEvvEEEEvNT_6ParamsE)
        /*0044*/ 	.word	0x00000000
.L_29:


//--------------------- .nv.compat                --------------------------
	.section	.nv.compat,"",@"SHT_CUDA_COMPAT_INFO"
	.align	4
        /*0000*/ 	.byte	0x02, 0x09, 0x01, 0x00, 0x02, 0x02, 0x02, 0x00, 0x02, 0x05, 0x05, 0x00, 0x03, 0x07, 0x01, 0x01
        /*0010*/ 	.byte	0x02, 0x03, 0x01, 0x00, 0x02, 0x06, 0x01, 0x00, 0x04, 0x0b, 0x08, 0x00, 0x09, 0x00, 0x00, 0x00
        /*0020*/ 	.byte	0x00, 0x00, 0x00, 0x00


//--------------------- .nv.info._ZN7cutlass13device_kernelINS_4gemm6kernel13GemmUniversalIN4cute5tupleIJiiiiEEENS1_10collective13CollectiveMmaINS1_35MainloopSm100TmaUmmaWarpSpecializedILi7ELi2ELi4ENS5_IJNS4_1CILi2EEENSA_ILi1EEESC_EEEEENS5_IJNSA_ILi128EEENSA_ILi96EEESF_EEENS_6half_tENS5_IJlSC_lEEESI_SJ_NS4_8TiledMMAINS4_8MMA_AtomIJNS4_26SM100_MMA_F16BF16_2x1SM_SSISI_SI_fLi128ELi96ELNS4_4UMMA5MajorE0ELSO_0ELNSN_7ScaleInE0ELSP_0EEEEEENS4_6LayoutINS5_IJSC_SC_SC_EEENS5_IJNSA_ILi0EEESU_SU_EEEEENS5_IJNS4_10UnderscoreESX_SX_EEEEENS4_18SM100_TMA_2SM_LOADENS4_14ComposedLayoutINS4_7SwizzleILi3ELi4ELi3EEENS4_18smem_ptr_flag_bitsILi16EEENSS_INS5_IJNSA_ILi8EEENSA_ILi64EEEEEENS5_IJS17_SC_EEEEEEEvNS4_8identityES10_S1B_vS1C_EENS_8epilogue10collective18CollectiveEpilogueINS1E_23Sm100TmaWarpSpecializedILi3ELi2ELi16ELb1ELb0EEEJNS5_IJS17_SG_SF_EEENS5_IJNSS_IS17_SC_EENSS_INS5_IJNSA_ILi16EEESB_EEENS5_IJSC_NSA_ILi48EEEEEEEEEEESI_SJ_SI_SJ_NS1E_6fusion15FusionCallbacksIS1I_NS1R_17LinearCombinationISI_fSI_fLNS_15FloatRoundStyleE2EEES1J_S1Q_JEEENS4_5SM1004TMEM4LOAD26SM100_TMEM_LOAD_32dp32b16xENS4_13SM90_TMA_LOADENS11_INS12_ILi1ELi4ELi3EEES15_NSS_INS5_IJS16_S1L_EEENS5_IJS1L_SC_EEEEEEENS4_39AutoVectorizingCopyWithAssumedAlignmentILi128EEENS4_14SM90_TMA_STOREES26_S28_S28_EEEvvEEEEvNT_6ParamsE --------------------------
	.section	.nv.info._ZN7cutlass13device_kernelINS_4gemm6kernel13GemmUniversalIN4cute5tupleIJiiiiEEENS1_10collective13CollectiveMmaINS1_35MainloopSm100TmaUmmaWarpSpecializedILi7ELi2ELi4ENS5_IJNS4_1CILi2EEENSA_ILi1EEESC_EEEEENS5_IJNSA_ILi128EEENSA_ILi96EEESF_EEENS_6half_tENS5_IJlSC_lEEESI_SJ_NS4_8TiledMMAINS4_8MMA_AtomIJNS4_26SM100_MMA_F16BF16_2x1SM_SSISI_SI_fLi128ELi96ELNS4_4UMMA5MajorE0ELSO_0ELNSN_7ScaleInE0ELSP_0EEEEEENS4_6LayoutINS5_IJSC_SC_SC_EEENS5_IJNSA_ILi0EEESU_SU_EEEEENS5_IJNS4_10UnderscoreESX_SX_EEEEENS4_18SM100_TMA_2SM_LOADENS4_14ComposedLayoutINS4_7SwizzleILi3ELi4ELi3EEENS4_18smem_ptr_flag_bitsILi16EEENSS_INS5_IJNSA_ILi8EEENSA_ILi64EEEEEENS5_IJS17_SC_EEEEEEEvNS4_8identityES10_S1B_vS1C_EENS_8epilogue10collective18CollectiveEpilogueINS1E_23Sm100TmaWarpSpecializedILi3ELi2ELi16ELb1ELb0EEEJNS5_IJS17_SG_SF_EEENS5_IJNSS_IS17_SC_EENSS_INS5_IJNSA_ILi16EEESB_EEENS5_IJSC_NSA_ILi48EEEEEEEEEEESI_SJ_SI_SJ_NS1E_6fusion15FusionCallbacksIS1I_NS1R_17LinearCombinationISI_fSI_fLNS_15FloatRoundStyleE2EEES1J_S1Q_JEEENS4_5SM1004TMEM4LOAD26SM100_TMEM_LOAD_32dp32b16xENS4_13SM90_TMA_LOADENS11_INS12_ILi1ELi4ELi3EEES15_NSS_INS5_IJS16_S1L_EEENS5_IJS1L_SC_EEEEEEENS4_39AutoVectorizingCopyWithAssumedAlignmentILi128EEENS4_14SM90_TMA_STOREES26_S28_S28_EEEvvEEEEvNT_6ParamsE,"",@"SHT_CUDA_INFO"
	.sectionflags	@""
	.align	4


	//----- nvinfo : EIATTR_CUDA_API_VERSION
	.align		4
        /*0000*/ 	.byte	0x04, 0x37
        /*0002*/ 	.short	(.L_31 - .L_30)
.L_30:
        /*0004*/ 	.word	0x00000082


	//----- nvinfo : EIATTR_KPARAM_INFO
	.align		4
.L_31:
        /*0008*/ 	.byte	0x04, 0x17
        /*000a*/ 	.short	(.L_33 - .L_32)
.L_32:
        /*000c*/ 	.word	0x00000000
        /*0010*/ 	.short	0x0000
        /*0012*/ 	.short	0x0000
        /*0014*/ 	.byte	0x00, 0xf0, 0x01, 0x20


	//----- nvinfo : EIATTR_AT_ENTRY_FRAGMENTS
	.align		4
.L_33:
        /*0018*/ 	.byte	0x04, 0x4f
        /*001a*/ 	.short	(.L_35 - .L_34)


	//   ....[0]....
.L_34:
        /*001c*/ 	.word	0x00000007


	//----- nvinfo : EIATTR_RESERVED_SMEM_USED
	.align		4
.L_35:
        /*0020*/ 	.byte	0x01, 0x41
	.zero		2


	//----- nvinfo : EIATTR_SPARSE_MMA_MASK
	.align		4
        /*0024*/ 	.byte	0x03, 0x50
        /*0026*/ 	.short	0x0000


	//----- nvinfo : EIATTR_TCGEN05_2CTA_USED
	.align		4
        /*0028*/ 	.byte	0x01, 0x52
	.zero		2


	//----- nvinfo : EIATTR_MAXREG_COUNT
	.align		4
        /*002c*/ 	.byte	0x03, 0x1b
        /*002e*/ 	.short	0x00ff


	//----- nvinfo : EIATTR_NUM_BARRIERS
	.align		4
        /*0030*/ 	.byte	0x02, 0x4c
        /*0032*/ 	.byte	0x07
	.zero		1


	//----- nvinfo : EIATTR_EXTERNS
	.align		4
        /*0034*/ 	.byte	0x04, 0x0f
        /*0036*/ 	.short	(.L_37 - .L_36)


	//   ....[0]....
	.align		4
.L_36:
        /*0038*/ 	.word	index@(__assertfail)


	//----- nvinfo : EIATTR_MERCURY_ISA_VERSION
	.align		4
.L_37:
        /*003c*/ 	.byte	0x03, 0x5f
        /*003e*/ 	.short	0x0101


	//----- nvinfo : EIATTR_INT_WARP_WIDE_INSTR_OFFSETS
	.align		4
        /*0040*/ 	.byte	0x04, 0x31
        /*0042*/ 	.short	(.L_39 - .L_38)


	//   ....[0]....
.L_38:
        /*0044*/ 	.word	0x00000d50


	//   ....[1]....
        /*0048*/ 	.word	0x00000df0


	//   ....[2]....
        /*004c*/ 	.word	0x000022b0


	//   ....[3]....
        /*0050*/ 	.word	0x00004500


	//   ....[4]....
        /*0054*/ 	.word	0x00004520


	//   ....[5]....
        /*0058*/ 	.word	0x00004550


	//   ....[6]....
        /*005c*/ 	.word	0x00004e80


	//   ....[7]....
        /*0060*/ 	.word	0x00004ea0


	//   ....[8]....
        /*0064*/ 	.word	0x00004fa0


	//   ....[9]....
        /*0068*/ 	.word	0x00005050


	//   ....[10]....
        /*006c*/ 	.word	0x00005070


	//   ....[11]....
        /*0070*/ 	.word	0x000051a0


	//   ....[12]....
        /*0074*/ 	.word	0x00005320


	//   ....[13]....
        /*0078*/ 	.word	0x00005330


	//   ....[14]....
        /*007c*/ 	.word	0x000054c0


	//----- nvinfo : EIATTR_COOP_GROUP_MASK_REGIDS
	.align		4
.L_39:
        /*0080*/ 	.byte	0x04, 0x29
        /*0082*/ 	.short	(.L_41 - .L_40)


	//   ....[0]....
.L_40:
        /*0084*/ 	.word	0xffffffff


	//   ....[1]....
        /*0088*/ 	.word	0xffffffff


	//   ....[2]....
        /*008c*/ 	.word	0xffffffff


	//   ....[3]....
        /*0090*/ 	.word	0xffffffff


	//   ....[4]....
        /*0094*/ 	.word	0xffffffff


	//   ....[5]....
        /*0098*/ 	.word	0xffffffff


	//   ....[6]....
        /*009c*/ 	.word	0xffffffff


	//   ....[7]....
        /*00a0*/ 	.word	0xffffffff


	//   ....[8]....
        /*00a4*/ 	.word	0xffffffff


	//   ....[9]....
        /*00a8*/ 	.word	0xffffffff


	//   ....[10]....
        /*00ac*/ 	.word	0xffffffff


	//   ....[11]....
        /*00b0*/ 	.word	0xffffffff


	//   ....[12]....
        /*00b4*/ 	.word	0xffffffff


	//   ....[13]....
        /*00b8*/ 	.word	0xffffffff


	//----- nvinfo : EIATTR_COOP_GROUP_INSTR_OFFSETS
	.align		4
.L_41:
        /*00bc*/ 	.byte	0x04, 0x28
        /*00be*/ 	.short	(.L_43 - .L_42)


	//   ....[0]....
.L_42:
        /*00c0*/ 	.word	0x000000c0


	//   ....[1]....
        /*00c4*/ 	.word	0x00000500


	//   ....[2]....
        /*00c8*/ 	.word	0x000006e0


	//   ....[3]....
        /*00cc*/ 	.word	0x00000850


	//   ....[4]....
        /*00d0*/ 	.word	0x00000940


	//   ....[5]....
        /*00d4*/ 	.word	0x00000aa0


	//   ....[6]....
        /*00d8*/ 	.word	0x00000c30


	//   ....[7]....
        /*00dc*/ 	.word	0x00000e70


	//   ....[8]....
        /*00e0*/ 	.word	0x00002190


	//   ....[9]....
        /*00e4*/ 	.word	0x00003120


	//   ....[10]....
        /*00e8*/ 	.word	0x000035f0


	//   ....[11]....
        /*00ec*/ 	.word	0x00003620


	//   ....[12]....
        /*00f0*/ 	.word	0x00004410


	//   ....[13]....
        /*00f4*/ 	.word	0x00004610


	//----- nvinfo : EIATTR_VRC_CTA_INIT_COUNT
	.align		4
.L_43:
        /*00f8*/ 	.byte	0x02, 0x4a
        /*00fa*/ 	.byte	0x80
	.zero		1


	//----- nvinfo : EIATTR_SYSCALL_OFFSETS
	.align		4
        /*00fc*/ 	.byte	0x04, 0x46
        /*00fe*/ 	.short	(.L_45 - .L_44)


	//   ....[0]....
.L_44:
        /*0100*/ 	.word	0x00005f60


	//   ....[1]....
        /*0104*/ 	.word	0x00006050


	//   ....[2]....
        /*0108*/ 	.word	0x00006790


	//   ....[3]....
        /*010c*/ 	.word	0x000070c0


	//   ....[4]....
        /*0110*/ 	.word	0x000079a0


	//----- nvinfo : EIATTR_MBARRIER_INSTR_OFFSETS
	.align		4
.L_45:
        /*0114*/ 	.byte	0x04, 0x39
        /*0116*/ 	.short	(.L_47 - .L_46)


	//   ....[0]....
.L_46:
        /*0118*/ 	.word	0x000005f0
        /*011c*/ 	.word	0x000000ff
        /*0120*/ 	.word	0x00000000
        /*0124*/ 	.short	0x0100
        /*0126*/ 	.byte	0x05
	.zero		1


	//   ....[1]....
        /*0128*/ 	.word	0x00000600
        /*012c*/ 	.word	0x000000ff
        /*0130*/ 	.word	0x00000038
        /*0134*/ 	.short	0x0100
        /*0136*/ 	.byte	0x05
	.zero		1


	//   ....[2]....
        /*0138*/ 	.word	0x00000610
        /*013c*/ 	.word	0x000000ff
        /*0140*/ 	.word	0x00000008
        /*0144*/ 	.short	0x0100
        /*0146*/ 	.byte	0x05
	.zero		1


	//   ....[3]....
        /*0148*/ 	.word	0x00000620
        /*014c*/ 	.word	0x000000ff
        /*0150*/ 	.word	0x00000040
        /*0154*/ 	.short	0x0100
        /*0156*/ 	.byte	0x05
	.zero		1


	//   ....[4]....
        /*0158*/ 	.word	0x00000630
        /*015c*/ 	.word	0x000000ff
        /*0160*/ 	.word	0x00000010
        /*0164*/ 	.short	0x0100
        /*0166*/ 	.byte	0x05
	.zero		1


	//   ....[5]....
        /*0168*/ 	.word	0x00000640
        /*016c*/ 	.word	0x000000ff
        /*0170*/ 	.word	0x00000048
        /*0174*/ 	.short	0x0100
        /*0176*/ 	.byte	0x05
	.zero		1


	//   ....[6]....
        /*0178*/ 	.word	0x00000650
        /*017c*/ 	.word	0x000000ff
        /*0180*/ 	.word	0x00000018
        /*0184*/ 	.short	0x0100
        /*0186*/ 	.byte	0x05
	.zero		1


	//   ....[7]....
        /*0188*/ 	.word	0x00000660
        /*018c*/ 	.word	0x000000ff
        /*0190*/ 	.word	0x00000050
        /*0194*/ 	.short	0x0100
        /*0196*/ 	.byte	0x05
	.zero		1


	//   ....[8]....
        /*0198*/ 	.word	0x00000670
        /*019c*/ 	.word	0x000000ff
        /*01a0*/ 	.word	0x00000020
        /*01a4*/ 	.short	0x0100
        /*01a6*/ 	.byte	0x05
	.zero		1


	//   ....[9]....
        /*01a8*/ 	.word	0x00000680
        /*01ac*/ 	.word	0x000000ff
        /*01b0*/ 	.word	0x00000058
        /*01b4*/ 	.short	0x0100
        /*01b6*/ 	.byte	0x05
	.zero		1


	//   ....[10]....
        /*01b8*/ 	.word	0x00000690
        /*01bc*/ 	.word	0x000000ff
        /*01c0*/ 	.word	0x00000028
        /*01c4*/ 	.short	0x0100
        /*01c6*/ 	.byte	0x05
	.zero		1


	//   ....[11]....
        /*01c8*/ 	.word	0x000006a0
        /*01cc*/ 	.word	0x000000ff
        /*01d0*/ 	.word	0x00000060
        /*01d4*/ 	.short	0x0100
        /*01d6*/ 	.byte	0x05
	.zero		1


	//   ....[12]....
        /*01d8*/ 	.word	0x000006b0
        /*01dc*/ 	.word	0x000000ff
        /*01e0*/ 	.word	0x00000030
        /*01e4*/ 	.short	0x0100
        /*01e6*/ 	.byte	0x05
	.zero		1


	//   ....[13]....
        /*01e8*/ 	.word	0x000006c0
        /*01ec*/ 	.word	0x000000ff
        /*01f0*/ 	.word	0x00000068
        /*01f4*/ 	.short	0x0100
        /*01f6*/ 	.byte	0x05
	.zero		1


	//   ....[14]....
        /*01f8*/ 	.word	0x000007e0
        /*01fc*/ 	.word	0x000000ff
        /*0200*/ 	.word	0x00000070
        /*0204*/ 	.short	0x0100
        /*0206*/ 	.byte	0x06
	.zero		1


	//   ....[15]....
        /*0208*/ 	.word	0x000007f0
        /*020c*/ 	.word	0x000000ff
        /*0210*/ 	.word	0x00000088
        /*0214*/ 	.short	0x0100
        /*0216*/ 	.byte	0x06
	.zero		1


	//   ....[16]....
        /*0218*/ 	.word	0x00000800
        /*021c*/ 	.word	0x000000ff
        /*0220*/ 	.word	0x00000078
        /*0224*/ 	.short	0x0100
        /*0226*/ 	.byte	0x06
	.zero		1


	//   ....[17]....
        /*0228*/ 	.word	0x00000810
        /*022c*/ 	.word	0x000000ff
        /*0230*/ 	.word	0x00000090
        /*0234*/ 	.short	0x0100
        /*0236*/ 	.byte	0x06
	.zero		1


	//   ....[18]....
        /*0238*/ 	.word	0x00000820
        /*023c*/ 	.word	0x000000ff
        /*0240*/ 	.word	0x00000080
        /*0244*/ 	.short	0x0100
        /*0246*/ 	.byte	0x06
	.zero		1


	//   ....[19]....
        /*0248*/ 	.word	0x00000830
        /*024c*/ 	.word	0x000000ff
        /*0250*/ 	.word	0x00000098
        /*0254*/ 	.short	0x0100
        /*0256*/ 	.byte	0x06
	.zero		1


	//   ....[20]....
        /*0258*/ 	.word	0x00000910
        /*025c*/ 	.word	0x000000ff
        /*0260*/ 	.word	0x000000a0
        /*0264*/ 	.short	0x0100
        /*0266*/ 	.byte	0x05
	.zero		1


	//   ....[21]....
        /*0268*/ 	.word	0x00000920
        /*026c*/ 	.word	0x000000ff
        /*0270*/ 	.word	0x000000a8
        /*0274*/ 	.short	0x0100
        /*0276*/ 	.byte	0x05
	.zero		1


	//   ....[22]....
        /*0278*/ 	.word	0x00000a50
        /*027c*/ 	.word	0x000000ff
        /*0280*/ 	.word	0x000000b0
        /*0284*/ 	.short	0x0100
        /*0286*/ 	.byte	0x05
	.zero		1


	//   ....[23]....
        /*0288*/ 	.word	0x00000a60
        /*028c*/ 	.word	0x000000ff
        /*0290*/ 	.word	0x000000c0
        /*0294*/ 	.short	0x0100
        /*0296*/ 	.byte	0x05
	.zero		1


	//   ....[24]....
        /*0298*/ 	.word	0x00000a70
        /*029c*/ 	.word	0x000000ff
        /*02a0*/ 	.word	0x000000b8
        /*02a4*/ 	.short	0x0100
        /*02a6*/ 	.byte	0x05
	.zero		1


	//   ....[25]....
        /*02a8*/ 	.word	0x00000a80
        /*02ac*/ 	.word	0x000000ff
        /*02b0*/ 	.word	0x000000c8
        /*02b4*/ 	.short	0x0100
        /*02b6*/ 	.byte	0x05
	.zero		1


	//   ....[26]....
        /*02b8*/ 	.word	0x00000ba0
        /*02bc*/ 	.word	0x000000ff
        /*02c0*/ 	.word	0x000000d0
        /*02c4*/ 	.short	0x0100
        /*02c6*/ 	.byte	0x06
	.zero		1


	//   ....[27]....
        /*02c8*/ 	.word	0x00000bb0
        /*02cc*/ 	.word	0x000000ff
        /*02d0*/ 	.word	0x000000f0
        /*02d4*/ 	.short	0x0100
        /*02d6*/ 	.byte	0x06
	.zero		1


	//   ....[28]....
        /*02d8*/ 	.word	0x00000bc0
        /*02dc*/ 	.word	0x000000ff
        /*02e0*/ 	.word	0x000000d8
        /*02e4*/ 	.short	0x0100
        /*02e6*/ 	.byte	0x06
	.zero		1


	//   ....[29]....
        /*02e8*/ 	.word	0x00000bd0
        /*02ec*/ 	.word	0x000000ff
        /*02f0*/ 	.word	0x000000f8
        /*02f4*/ 	.short	0x0100
        /*02f6*/ 	.byte	0x06
	.zero		1


	//   ....[30]....
        /*02f8*/ 	.word	0x00000be0
        /*02fc*/ 	.word	0x000000ff
        /*0300*/ 	.word	0x000000e0
        /*0304*/ 	.short	0x0100
        /*0306*/ 	.byte	0x06
	.zero		1


	//   ....[31]....
        /*0308*/ 	.word	0x00000bf0
        /*030c*/ 	.word	0x000000ff
        /*0310*/ 	.word	0x00000100
        /*0314*/ 	.short	0x0100
        /*0316*/ 	.byte	0x06
	.zero		1


	//   ....[32]....
        /*0318*/ 	.word	0x00000c00
        /*031c*/ 	.word	0x000000ff
        /*0320*/ 	.word	0x000000e8
        /*0324*/ 	.short	0x0100
        /*0326*/ 	.byte	0x06
	.zero		1


	//   ....[33]....
        /*0328*/ 	.word	0x00000c10
        /*032c*/ 	.word	0x000000ff
        /*0330*/ 	.word	0x00000108
        /*0334*/ 	.short	0x0100
        /*0336*/ 	.byte	0x06
	.zero		1


	//   ....[34]....
        /*0338*/ 	.word	0x00000d00
        /*033c*/ 	.word	0x000000ff
        /*0340*/ 	.word	0x00000110
        /*0344*/ 	.short	0x0100
        /*0346*/ 	.byte	0x05
	.zero		1


	//   ....[35]....
        /*0348*/ 	.word	0x00000d10
        /*034c*/ 	.word	0x000000ff
        /*0350*/ 	.word	0x00000120
        /*0354*/ 	.short	0x0100
        /*0356*/ 	.byte	0x05
	.zero		1


	//   ....[36]....
        /*0358*/ 	.word	0x00000d20
        /*035c*/ 	.word	0x000000ff
        /*0360*/ 	.word	0x00000118
        /*0364*/ 	.short	0x0100
        /*0366*/ 	.byte	0x05
	.zero		1


	//   ....[37]....
        /*0368*/ 	.word	0x00000d30
        /*036c*/ 	.word	0x000000ff
        /*0370*/ 	.word	0x00000128
        /*0374*/ 	.short	0x0100
        /*0376*/ 	.byte	0x05
	.zero		1


	//   ....[38]....
        /*0378*/ 	.word	0x00000e20
        /*037c*/ 	.word	0x000000ff
        /*0380*/ 	.word	0x00000130
        /*0384*/ 	.short	0x0100
        /*0386*/ 	.byte	0x04
	.zero		1


	//   ....[39]....
        /*0388*/ 	.word	0x00001830
        /*038c*/ 	.word	0x00000003
        /*0390*/ 	.word	0x00000120
        /*0394*/ 	.short	0x010a
        /*0396*/ 	.byte	0xff
	.zero		1


	//   ....[40]....
        /*0398*/ 	.word	0x00001860
        /*039c*/ 	.word	0x00000003
        /*03a0*/ 	.word	0x00000110
        /*03a4*/ 	.short	0x0101
        /*03a6*/ 	.byte	0xff
	.zero		1


	//   ....[41]....
        /*03a8*/ 	.word	0x00001970
        /*03ac*/ 	.word	0x000000ff
        /*03b0*/ 	.word	0x00000038
        /*03b4*/ 	.short	0x010a
        /*03b6*/ 	.byte	0x05
	.zero		1


	//   ....[42]....
        /*03b8*/ 	.word	0x00001a30
        /*03bc*/ 	.word	0x000000ff
        /*03c0*/ 	.word	0x00000038
        /*03c4*/ 	.short	0x010a
        /*03c6*/ 	.byte	0x21
	.zero		1


	//   ....[43]....
        /*03c8*/ 	.word	0x00001be0
        /*03cc*/ 	.word	0x000000ff
        /*03d0*/ 	.word	0x00000038
        /*03d4*/ 	.short	0x010a
        /*03d6*/ 	.byte	0x08
	.zero		1


	//   ....[44]....
        /*03d8*/ 	.word	0x00001da0
        /*03dc*/ 	.word	0x000000ff
        /*03e0*/ 	.word	0x000000a8
        /*03e4*/ 	.short	0x0101
        /*03e6*/ 	.byte	0x04
	.zero		1


	//   ....[45]....
        /*03e8*/ 	.word	0x00001dc0
        /*03ec*/ 	.word	0x000000ff
        /*03f0*/ 	.word	0x00000038
        /*03f4*/ 	.short	0x010a
        /*03f6*/ 	.byte	0x05
	.zero		1


	//   ....[46]....
        /*03f8*/ 	.word	0x00001e40
        /*03fc*/ 	.word	0x000000ff
        /*0400*/ 	.word	0x00000038
        /*0404*/ 	.short	0x010a
        /*0406*/ 	.byte	0x21
	.zero		1


	//   ....[47]....
        /*0408*/ 	.word	0x00001fd0
        /*040c*/ 	.word	0x000000ff
        /*0410*/ 	.word	0x00000038
        /*0414*/ 	.short	0x010a
        /*0416*/ 	.byte	0x08
	.zero		1


	//   ....[48]....
        /*0418*/ 	.word	0x000021c0
        /*041c*/ 	.word	0x00000002
        /*0420*/ 	.word	0x000000b0
        /*0424*/ 	.short	0x010a
        /*0426*/ 	.byte	0xff
	.zero		1


	//   ....[49]....
        /*0428*/ 	.word	0x00002280
        /*042c*/ 	.word	0x00000002
        /*0430*/ 	.word	0x00000000
        /*0434*/ 	.short	0x0101
        /*0436*/ 	.byte	0xff
	.zero		1


	//   ....[50]....
        /*0438*/ 	.word	0x000027e0
        /*043c*/ 	.word	0x000000ff
        /*0440*/ 	.word	0x00000000
        /*0444*/ 	.short	0x010a
        /*0446*/ 	.byte	0x05
	.zero		1


	//   ....[51]....
        /*0448*/ 	.word	0x00002870
        /*044c*/ 	.word	0x000000ff
        /*0450*/ 	.word	0x00000000
        /*0454*/ 	.short	0x010a
        /*0456*/ 	.byte	0x05
	.zero		1


	//   ....[52]....
        /*0458*/ 	.word	0x00002900
        /*045c*/ 	.word	0x000000ff
        /*0460*/ 	.word	0x00000000
        /*0464*/ 	.short	0x010a
        /*0466*/ 	.byte	0x05
	.zero		1


	//   ....[53]....
        /*0468*/ 	.word	0x00002990
        /*046c*/ 	.word	0x000000ff
        /*0470*/ 	.word	0x00000000
        /*0474*/ 	.short	0x010a
        /*0476*/ 	.byte	0x05
	.zero		1


	//   ....[54]....
        /*0478*/ 	.word	0x00002a20
        /*047c*/ 	.word	0x000000ff
        /*0480*/ 	.word	0x00000000
        /*0484*/ 	.short	0x010a
        /*0486*/ 	.byte	0x05
	.zero		1


	//   ....[55]....
        /*0488*/ 	.word	0x00002ab0
        /*048c*/ 	.word	0x000000ff
        /*0490*/ 	.word	0x00000000
        /*0494*/ 	.short	0x010a
        /*0496*/ 	.byte	0x05
	.zero		1


	//   ....[56]....
        /*0498*/ 	.word	0x00002b50
        /*049c*/ 	.word	0x00000000
        /*04a0*/ 	.word	0x00000000
        /*04a4*/ 	.short	0x010a
        /*04a6*/ 	.byte	0xff
	.zero		1


	//   ....[57]....
        /*04a8*/ 	.word	0x00002c80
        /*04ac*/ 	.word	0x00000000
        /*04b0*/ 	.word	0x00000110
        /*04b4*/ 	.short	0x010a
        /*04b6*/ 	.byte	0xff
	.zero		1


	//   ....[58]....
        /*04b8*/ 	.word	0x00002cf0
        /*04bc*/ 	.word	0x00000004
        /*04c0*/ 	.word	0x00000000
        /*04c4*/ 	.short	0x0101
        /*04c6*/ 	.byte	0xff
	.zero		1


	//   ....[59]....
        /*04c8*/ 	.word	0x00002d10
        /*04cc*/ 	.word	0x000000ff
        /*04d0*/ 	.word	0x000000c0
        /*04d4*/ 	.short	0x010a
        /*04d6*/ 	.byte	0x05
	.zero		1


	//   ....[60]....
        /*04d8*/ 	.word	0x00002e30
        /*04dc*/ 	.word	0x00000000
        /*04e0*/ 	.word	0x000000b0
        /*04e4*/ 	.short	0x010a
        /*04e6*/ 	.byte	0xff
	.zero		1


	//   ....[61]....
        /*04e8*/ 	.word	0x00002f30
        /*04ec*/ 	.word	0x00000000
        /*04f0*/ 	.word	0x00000000
        /*04f4*/ 	.short	0x0101
        /*04f6*/ 	.byte	0xff
	.zero		1


	//   ....[62]....
        /*04f8*/ 	.word	0x00002fc0
        /*04fc*/ 	.word	0x000000ff
        /*0500*/ 	.word	0x000000c0
        /*0504*/ 	.short	0x0106
        /*0506*/ 	.byte	0x05
	.zero		1


	//   ....[63]....
        /*0508*/ 	.word	0x00002fe0
        /*050c*/ 	.word	0x000000ff
        /*0510*/ 	.word	0x000000c0
        /*0514*/ 	.short	0x010a
        /*0516*/ 	.byte	0x05
	.zero		1


	//   ....[64]....
        /*0518*/ 	.word	0x00003070
        /*051c*/ 	.word	0x000000ff
        /*0520*/ 	.word	0x000000c0
        /*0524*/ 	.short	0x0106
        /*0526*/ 	.byte	0x04
	.zero		1


	//   ....[65]....
        /*0528*/ 	.word	0x000030b0
        /*052c*/ 	.word	0x00000000
        /*0530*/ 	.word	0x000000c0
        /*0534*/ 	.short	0x010a
        /*0536*/ 	.byte	0xff
	.zero		1


	//   ....[66]....
        /*0538*/ 	.word	0x000032f0
        /*053c*/ 	.word	0x000000ff
        /*0540*/ 	.word	0x00000008
        /*0544*/ 	.short	0x010a
        /*0546*/ 	.byte	0x04
	.zero		1


	//   ....[67]....
        /*0548*/ 	.word	0x00003310
        /*054c*/ 	.word	0x000000ff
        /*0550*/ 	.word	0x00000008
        /*0554*/ 	.short	0x010a
        /*0556*/ 	.byte	0x04
	.zero		1


	//   ....[68]....
        /*0558*/ 	.word	0x000034a0
        /*055c*/ 	.word	0x000000ff
        /*0560*/ 	.word	0x00000008
        /*0564*/ 	.short	0x010a
        /*0566*/ 	.byte	0x04
	.zero		1


	//   ....[69]....
        /*0568*/ 	.word	0x000034c0
        /*056c*/ 	.word	0x000000ff
        /*0570*/ 	.word	0x00000008
        /*0574*/ 	.short	0x010a
        /*0576*/ 	.byte	0x04
	.zero		1


	//   ....[70]....
        /*0578*/ 	.word	0x00003580
        /*057c*/ 	.word	0x000000ff
        /*0580*/ 	.word	0x00000000
        /*0584*/ 	.short	0x0101
        /*0586*/ 	.byte	0x05
	.zero		1


	//   ....[71]....
        /*0588*/ 	.word	0x00003940
        /*058c*/ 	.word	0x00000000
        /*0590*/ 	.word	0x000000b0
        /*0594*/ 	.short	0x010a
        /*0596*/ 	.byte	0xff
	.zero		1


	//   ....[72]....
        /*0598*/ 	.word	0x00003a00
        /*059c*/ 	.word	0x00000000
        /*05a0*/ 	.word	0x00000000
        /*05a4*/ 	.short	0x0101
        /*05a6*/ 	.byte	0xff
	.zero		1


	//   ....[73]....
        /*05a8*/ 	.word	0x00003ac0
        /*05ac*/ 	.word	0x000000ff
        /*05b0*/ 	.word	0x00000000
        /*05b4*/ 	.short	0x010a
        /*05b6*/ 	.byte	0x05
	.zero		1


	//   ....[74]....
        /*05b8*/ 	.word	0x00003ad0
        /*05bc*/ 	.word	0x000000ff
        /*05c0*/ 	.word	0x000000f0
        /*05c4*/ 	.short	0x010a
        /*05c6*/ 	.byte	0x13
	.zero		1


	//   ....[75]....
        /*05c8*/ 	.word	0x00003b80
        /*05cc*/ 	.word	0x000000ff
        /*05d0*/ 	.word	0x00000000
        /*05d4*/ 	.short	0x010a
        /*05d6*/ 	.byte	0x1a
	.zero		1


	//   ....[76]....
        /*05d8*/ 	.word	0x00003cb0
        /*05dc*/ 	.word	0x000000ff
        /*05e0*/ 	.word	0x00000000
        /*05e4*/ 	.short	0x010a
        /*05e6*/ 	.byte	0x1b
	.zero		1


	//   ....[77]....
        /*05e8*/ 	.word	0x000040f0
        /*05ec*/ 	.word	0x000000ff
        /*05f0*/ 	.word	0x00000000
        /*05f4*/ 	.short	0x010a
        /*05f6*/ 	.byte	0x06
	.zero		1


	//   ....[78]....
        /*05f8*/ 	.word	0x00004180
        /*05fc*/ 	.word	0x000000ff
        /*0600*/ 	.word	0x00000000
        /*0604*/ 	.short	0x010a
        /*0606*/ 	.byte	0x06
	.zero		1


	//   ....[79]....
        /*0608*/ 	.word	0x00004210
        /*060c*/ 	.word	0x000000ff
        /*0610*/ 	.word	0x00000000
        /*0614*/ 	.short	0x010a
        /*0616*/ 	.byte	0x06
	.zero		1


	//   ....[80]....
        /*0618*/ 	.word	0x000042b0
        /*061c*/ 	.word	0x00000000
        /*0620*/ 	.word	0x00000000
        /*0624*/ 	.short	0x010a
        /*0626*/ 	.byte	0xff
	.zero		1


	//   ....[81]....
        /*0628*/ 	.word	0x000042f0
        /*062c*/ 	.word	0x00000000
        /*0630*/ 	.word	0x00000000
        /*0634*/ 	.short	0x010a
        /*0636*/ 	.byte	0xff
	.zero		1


	//   ....[82]....
        /*0638*/ 	.word	0x00004360
        /*063c*/ 	.word	0x000000ff
        /*0640*/ 	.word	0x00000000
        /*0644*/ 	.short	0x0101
        /*0646*/ 	.byte	0x05
	.zero		1


	//   ....[83]....
        /*0648*/ 	.word	0x000043a0
        /*064c*/ 	.word	0x000000ff
        /*0650*/ 	.word	0x00000130
        /*0654*/ 	.short	0x010a
        /*0656*/ 	.byte	0x0b
	.zero		1


	//   ....[84]....
        /*0658*/ 	.word	0x00004400
        /*065c*/ 	.word	0x000000ff
        /*0660*/ 	.word	0x00000000
        /*0664*/ 	.short	0x0101
        /*0666*/ 	.byte	0x05
	.zero		1


	//   ....[85]....
        /*0668*/ 	.word	0x00004830
        /*066c*/ 	.word	0x00000000
        /*0670*/ 	.word	0x000000b0
        /*0674*/ 	.short	0x010a
        /*0676*/ 	.byte	0xff
	.zero		1


	//   ....[86]....
        /*0678*/ 	.word	0x000048f0
        /*067c*/ 	.word	0x00000000
        /*0680*/ 	.word	0x00000000
        /*0684*/ 	.short	0x0101
        /*0686*/ 	.byte	0xff
	.zero		1


	//   ....[87]....
        /*0688*/ 	.word	0x00004c10
        /*068c*/ 	.word	0x000000ff
        /*0690*/ 	.word	0x000000a8
        /*0694*/ 	.short	0x010a
        /*0696*/ 	.byte	0x06
	.zero		1


	//   ....[88]....
        /*0698*/ 	.word	0x00004e00
        /*069c*/ 	.word	0x000000ff
        /*06a0*/ 	.word	0x00000088
        /*06a4*/ 	.short	0x010a
        /*06a6*/ 	.byte	0x06
	.zero		1


	//   ....[89]....
        /*06a8*/ 	.word	0x00004ff0
        /*06ac*/ 	.word	0x000000ff
        /*06b0*/ 	.word	0x00000070
        /*06b4*/ 	.short	0x010b
        /*06b6*/ 	.byte	0x06
	.zero		1


	//   ....[90]....
        /*06b8*/ 	.word	0x00005000
        /*06bc*/ 	.word	0x000000ff
        /*06c0*/ 	.word	0x00000000
        /*06c4*/ 	.short	0x0101
        /*06c6*/ 	.byte	0x0d
	.zero		1


	//   ....[91]....
        /*06c8*/ 	.word	0x00005010
        /*06cc*/ 	.word	0x000000ff
        /*06d0*/ 	.word	0x00000090
        /*06d4*/ 	.short	0x010a
        /*06d6*/ 	.byte	0x06
	.zero		1


	//   ....[92]....
        /*06d8*/ 	.word	0x00005240
        /*06dc*/ 	.word	0x000000ff
        /*06e0*/ 	.word	0x00000078
        /*06e4*/ 	.short	0x010b
        /*06e6*/ 	.byte	0x06
	.zero		1


	//   ....[93]....
        /*06e8*/ 	.word	0x000052b0
        /*06ec*/ 	.word	0x000000ff
        /*06f0*/ 	.word	0x00000000
        /*06f4*/ 	.short	0x0101
        /*06f6*/ 	.byte	0x0d
	.zero		1


	//   ....[94]....
        /*06f8*/ 	.word	0x000052f0
        /*06fc*/ 	.word	0x000000ff
        /*0700*/ 	.word	0x00000098
        /*0704*/ 	.short	0x010a
        /*0706*/ 	.byte	0x06
	.zero		1


	//   ....[95]....
        /*0708*/ 	.word	0x00005520
        /*070c*/ 	.word	0x000000ff
        /*0710*/ 	.word	0x00000080
        /*0714*/ 	.short	0x010b
        /*0716*/ 	.byte	0x06
	.zero		1


	//   ....[96]....
        /*0718*/ 	.word	0x00005540
        /*071c*/ 	.word	0x000000ff
        /*0720*/ 	.word	0x00000000
        /*0724*/ 	.short	0x0101
        /*0726*/ 	.byte	0x07
	.zero		1


	//   ....[97]....
        /*0728*/ 	.word	0x00005570
        /*072c*/ 	.word	0x000000ff
        /*0730*/ 	.word	0x00000088
        /*0734*/ 	.short	0x010a
        /*0736*/ 	.byte	0x06
	.zero		1


	//   ....[98]....
        /*0738*/ 	.word	0x00005590
        /*073c*/ 	.word	0x000000ff
        /*0740*/ 	.word	0x00000090
        /*0744*/ 	.short	0x010a
        /*0746*/ 	.byte	0x06
	.zero		1


	//   ....[99]....
        /*0748*/ 	.word	0x000055d0
        /*074c*/ 	.word	0x00000000
        /*0750*/ 	.word	0x00000098
        /*0754*/ 	.short	0x010a
        /*0756*/ 	.byte	0xff
	.zero		1


	//   ....[100]....
        /*0758*/ 	.word	0x00005920
        /*075c*/ 	.word	0x00000000
        /*0760*/ 	.word	0x000000b0
        /*0764*/ 	.short	0x010a
        /*0766*/ 	.byte	0xff
	.zero		1


	//   ....[101]....
        /*0768*/ 	.word	0x00005a30
        /*076c*/ 	.word	0x00000000
        /*0770*/ 	.word	0x00000000
        /*0774*/ 	.short	0x0101
        /*0776*/ 	.byte	0xff
	.zero		1


	//   ....[102]....
        /*0778*/ 	.word	0x00006450
        /*077c*/ 	.word	0x000000ff
        /*0780*/ 	.word	0x00000070
        /*0784*/ 	.short	0x010a
        /*0786*/ 	.byte	0x30
	.zero		1


	//   ....[103]....
        /*0788*/ 	.word	0x00006490
        /*078c*/ 	.word	0x0000004a
        /*0790*/ 	.word	0x000000d0
        /*0794*/ 	.short	0x010a
        /*0796*/ 	.byte	0xff
	.zero		1


	//   ....[104]....
        /*0798*/ 	.word	0x000065a0
        /*079c*/ 	.word	0x000000ff
        /*07a0*/ 	.word	0x00000070
        /*07a4*/ 	.short	0x010a
        /*07a6*/ 	.byte	0x30
	.zero		1


	//   ....[105]....
        /*07a8*/ 	.word	0x00006670
        /*07ac*/ 	.word	0x0000004a
        /*07b0*/ 	.word	0x000000d0
        /*07b4*/ 	.short	0x010a
        /*07b6*/ 	.byte	0xff
	.zero		1


	//   ....[106]....
        /*07b8*/ 	.word	0x00006e30
        /*07bc*/ 	.word	0x00000000
        /*07c0*/ 	.word	0x00000000
        /*07c4*/ 	.short	0x0101
        /*07c6*/ 	.byte	0xff
	.zero		1


	//   ....[107]....
        /*07c8*/ 	.word	0x00006e40
        /*07cc*/ 	.word	0x00000003
        /*07d0*/ 	.word	0x00000070
        /*07d4*/ 	.short	0x010a
        /*07d6*/ 	.byte	0xff
	.zero		1


	//   ....[108]....
        /*07d8*/ 	.word	0x00006f00
        /*07dc*/ 	.word	0x00000003
        /*07e0*/ 	.word	0x00000070
        /*07e4*/ 	.short	0x010a
        /*07e6*/ 	.byte	0xff
	.zero		1


	//   ....[109]....
        /*07e8*/ 	.word	0x00007710
        /*07ec*/ 	.word	0x00000000
        /*07f0*/ 	.word	0x00000000
        /*07f4*/ 	.short	0x0101
        /*07f6*/ 	.byte	0xff
	.zero		1


	//   ....[110]....
        /*07f8*/ 	.word	0x00007720
        /*07fc*/ 	.word	0x00000004
        /*0800*/ 	.word	0x00000070
        /*0804*/ 	.short	0x010a
        /*0806*/ 	.byte	0xff
	.zero		1


	//   ....[111]....
        /*0808*/ 	.word	0x000077e0
        /*080c*/ 	.word	0x00000004
        /*0810*/ 	.word	0x00000070
        /*0814*/ 	.short	0x010a
        /*0816*/ 	.byte	0xff
	.zero		1


	//   ....[112]....
        /*0818*/ 	.word	0x00007a90
        /*081c*/ 	.word	0x0000004a
        /*0820*/ 	.word	0x00000000
        /*0824*/ 	.short	0x0101
        /*0826*/ 	.byte	0xff
	.zero		1


	//   ....[113]....
        /*0828*/ 	.word	0x00008030
        /*082c*/ 	.word	0x00000003
        /*0830*/ 	.word	0x00000000
        /*0834*/ 	.short	0x0101
        /*0836*/ 	.byte	0xff
	.zero		1


	//   ....[114]....
        /*0838*/ 	.word	0x000082a0
        /*083c*/ 	.word	0x000000ff
        /*0840*/ 	.word	0x00000000
        /*0844*/ 	.short	0x0101
        /*0846*/ 	.byte	0x04
	.zero		1


	//   ....[115]....
        /*0848*/ 	.word	0x000082c0
        /*084c*/ 	.word	0x00000003
        /*0850*/ 	.word	0x00000120
        /*0854*/ 	.short	0x010a
        /*0856*/ 	.byte	0xff
	.zero		1


	//   ....[116]....
        /*0858*/ 	.word	0x00008320
        /*085c*/ 	.word	0x00000002
        /*0860*/ 	.word	0x00000038
        /*0864*/ 	.short	0x010a
        /*0866*/ 	.byte	0xff
	.zero		1


	//   ....[117]....
        /*0868*/ 	.word	0x00008380
        /*086c*/ 	.word	0x00000002
        /*0870*/ 	.word	0x00000038
        /*0874*/ 	.short	0x010a
        /*0876*/ 	.byte	0xff
	.zero		1


	//   ....[118]....
        /*0878*/ 	.word	0x000083d0
        /*087c*/ 	.word	0x00000002
        /*0880*/ 	.word	0x000000b0
        /*0884*/ 	.short	0x010a
        /*0886*/ 	.byte	0xff
	.zero		1


	//   ....[119]....
        /*0888*/ 	.word	0x00008430
        /*088c*/ 	.word	0x00000000
        /*0890*/ 	.word	0x00000000
        /*0894*/ 	.short	0x010a
        /*0896*/ 	.byte	0xff
	.zero		1


	//   ....[120]....
        /*0898*/ 	.word	0x00008490
        /*089c*/ 	.word	0x00000000
        /*08a0*/ 	.word	0x00000000
        /*08a4*/ 	.short	0x010a
        /*08a6*/ 	.byte	0xff
	.zero		1


	//   ....[121]....
        /*08a8*/ 	.word	0x000084f0
        /*08ac*/ 	.word	0x00000000
        /*08b0*/ 	.word	0x00000000
        /*08b4*/ 	.short	0x010a
        /*08b6*/ 	.byte	0xff
	.zero		1


	//   ....[122]....
        /*08b8*/ 	.word	0x00008550
        /*08bc*/ 	.word	0x00000000
        /*08c0*/ 	.word	0x00000000
        /*08c4*/ 	.short	0x010a
        /*08c6*/ 	.byte	0xff
	.zero		1


	//   ....[123]....
        /*08c8*/ 	.word	0x000085b0
        /*08cc*/ 	.word	0x00000000
        /*08d0*/ 	.word	0x00000000
        /*08d4*/ 	.short	0x010a
        /*08d6*/ 	.byte	0xff
	.zero		1


	//   ....[124]....
        /*08d8*/ 	.word	0x00008610
        /*08dc*/ 	.word	0x00000000
        /*08e0*/ 	.word	0x00000000
        /*08e4*/ 	.short	0x010a
        /*08e6*/ 	.byte	0xff
	.zero		1


	//   ....[125]....
        /*08e8*/ 	.word	0x00008660
        /*08ec*/ 	.word	0x00000000
        /*08f0*/ 	.word	0x00000110
        /*08f4*/ 	.short	0x010a
        /*08f6*/ 	.byte	0xff
	.zero		1


	//   ....[126]....
        /*08f8*/ 	.word	0x000086c0
        /*08fc*/ 	.word	0x00000000
        /*0900*/ 	.word	0x000000c0
        /*0904*/ 	.short	0x010a
        /*0906*/ 	.byte	0xff
	.zero		1


	//   ....[127]....
        /*0908*/ 	.word	0x00008710
        /*090c*/ 	.word	0x00000000
        /*0910*/ 	.word	0x000000b0
        /*0914*/ 	.short	0x010a
        /*0916*/ 	.byte	0xff
	.zero		1


	//   ....[128]....
        /*0918*/ 	.word	0x00008770
        /*091c*/ 	.word	0x00000000
        /*0920*/ 	.word	0x000000c0
        /*0924*/ 	.short	0x010a
        /*0926*/ 	.byte	0xff
	.zero		1


	//   ....[129]....
        /*0928*/ 	.word	0x000087d0
        /*092c*/ 	.word	0x00000004
        /*0930*/ 	.word	0x00000008
        /*0934*/ 	.short	0x010a
        /*0936*/ 	.byte	0xff
	.zero		1


	//   ....[130]....
        /*0938*/ 	.word	0x000088b0
        /*093c*/ 	.word	0x00000002
        /*0940*/ 	.word	0x00000008
        /*0944*/ 	.short	0x010a
        /*0946*/ 	.byte	0xff
	.zero		1


	//   ....[131]....
        /*0948*/ 	.word	0x00008900
        /*094c*/ 	.word	0x00000000
        /*0950*/ 	.word	0x000000b0
        /*0954*/ 	.short	0x010a
        /*0956*/ 	.byte	0xff
	.zero		1


	//   ....[132]....
        /*0958*/ 	.word	0x00008960
        /*095c*/ 	.word	0x00000000
        /*0960*/ 	.word	0x000000f0
        /*0964*/ 	.short	0x010a
        /*0966*/ 	.byte	0xff
	.zero		1


	//   ....[133]....
        /*0968*/ 	.word	0x000089c0
        /*096c*/ 	.word	0x00000000
        /*0970*/ 	.word	0x00000000
        /*0974*/ 	.short	0x010a
        /*0976*/ 	.byte	0xff
	.zero		1


	//   ....[134]....
        /*0978*/ 	.word	0x00008a20
        /*097c*/ 	.word	0x00000000
        /*0980*/ 	.word	0x00000000
        /*0984*/ 	.short	0x010a
        /*0986*/ 	.byte	0xff
	.zero		1


	//   ....[135]....
        /*0988*/ 	.word	0x00008a80
        /*098c*/ 	.word	0x00000000
        /*0990*/ 	.word	0x00000000
        /*0994*/ 	.short	0x010a
        /*0996*/ 	.byte	0xff
	.zero		1


	//   ....[136]....
        /*0998*/ 	.word	0x00008ae0
        /*099c*/ 	.word	0x00000000
        /*09a0*/ 	.word	0x00000000
        /*09a4*/ 	.short	0x010a
        /*09a6*/ 	.byte	0xff
	.zero		1


	//   ....[137]....
        /*09a8*/ 	.word	0x00008b40
        /*09ac*/ 	.word	0x00000000
        /*09b0*/ 	.word	0x00000130
        /*09b4*/ 	.short	0x010a
        /*09b6*/ 	.byte	0xff
	.zero		1


	//   ....[138]....
        /*09b8*/ 	.word	0x00008b90
        /*09bc*/ 	.word	0x00000000
        /*09c0*/ 	.word	0x000000b0
        /*09c4*/ 	.short	0x010a
        /*09c6*/ 	.byte	0xff
	.zero		1


	//   ....[139]....
        /*09c8*/ 	.word	0x00008bf0
        /*09cc*/ 	.word	0x00000000
        /*09d0*/ 	.word	0x000000a8
        /*09d4*/ 	.short	0x010a
        /*09d6*/ 	.byte	0xff
	.zero		1


	//   ....[140]....
        /*09d8*/ 	.word	0x00008c50
        /*09dc*/ 	.word	0x00000003
        /*09e0*/ 	.word	0x00000088
        /*09e4*/ 	.short	0x010a
        /*09e6*/ 	.byte	0xff
	.zero		1


	//   ....[141]....
        /*09e8*/ 	.word	0x00008cb0
        /*09ec*/ 	.word	0x00000003
        /*09f0*/ 	.word	0x00000090
        /*09f4*/ 	.short	0x010a
        /*09f6*/ 	.byte	0xff
	.zero		1


	//   ....[142]....
        /*09f8*/ 	.word	0x00008d10
        /*09fc*/ 	.word	0x00000003
        /*0a00*/ 	.word	0x00000098
        /*0a04*/ 	.short	0x010a
        /*0a06*/ 	.byte	0xff
	.zero		1


	//   ....[143]....
        /*0a08*/ 	.word	0x00008d70
        /*0a0c*/ 	.word	0x00000000
        /*0a10*/ 	.word	0x00000088
        /*0a14*/ 	.short	0x010a
        /*0a16*/ 	.byte	0xff
	.zero		1


	//   ....[144]....
        /*0a18*/ 	.word	0x00008dd0
        /*0a1c*/ 	.word	0x00000000
        /*0a20*/ 	.word	0x00000090
        /*0a24*/ 	.short	0x010a
        /*0a26*/ 	.byte	0xff
	.zero		1


	//   ....[145]....
        /*0a28*/ 	.word	0x00008e20
        /*0a2c*/ 	.word	0x00000000
        /*0a30*/ 	.word	0x000000b0
        /*0a34*/ 	.short	0x010a
        /*0a36*/ 	.byte	0xff
	.zero		1


	//   ....[146]....
        /*0a38*/ 	.word	0x00008e80
        /*0a3c*/ 	.word	0x00000000
        /*0a40*/ 	.word	0x00000070
        /*0a44*/ 	.short	0x010a
        /*0a46*/ 	.byte	0xff
	.zero		1


	//   ....[147]....
        /*0a48*/ 	.word	0x00008ed0
        /*0a4c*/ 	.word	0x0000004a
        /*0a50*/ 	.word	0x000000d0
        /*0a54*/ 	.short	0x010a
        /*0a56*/ 	.byte	0xff
	.zero		1


	//   ....[148]....
        /*0a58*/ 	.word	0x00008f20
        /*0a5c*/ 	.word	0x00000003
        /*0a60*/ 	.word	0x00000070
        /*0a64*/ 	.short	0x010a
        /*0a66*/ 	.byte	0xff
	.zero		1


	//   ....[149]....
        /*0a68*/ 	.word	0x00008f70
        /*0a6c*/ 	.word	0x00000004
        /*0a70*/ 	.word	0x00000070
        /*0a74*/ 	.short	0x010a
        /*0a76*/ 	.byte	0xff
	.zero		1


	//----- nvinfo : EIATTR_NUM_MBARRIERS
	.align		4
.L_47:
        /*0a78*/ 	.byte	0x03, 0x38
        /*0a7a*/ 	.short	0x0027


	//----- nvinfo : EIATTR_EXIT_INSTR_OFFSETS
	.align		4
        /*0a7c*/ 	.byte	0x04, 0x1c
        /*0a7e*/ 	.short	(.L_49 - .L_48)


	//   ....[0]....
.L_48:
        /*0a80*/ 	.word	0x00002b80


	//   ....[1]....
        /*0a84*/ 	.word	0x00003080


	//   ....[2]....
        /*0a88*/ 	.word	0x000030e0


	//   ....[3]....
        /*0a8c*/ 	.word	0x00004620


	//   ....[4]....
        /*0a90*/ 	.word	0x00005600


	//   ....[5]....
        /*0a94*/ 	.word	0x00005640


	//   ....[6]....
        /*0a98*/ 	.word	0x00008190


	//   ....[7]....
        /*0a9c*/ 	.word	0x00008210


	//   ....[8]....
        /*0aa0*/ 	.word	0x00008240


	//   ....[9]....
        /*0aa4*/ 	.word	0x000082b0


	//----- nvinfo : EIATTR_MAX_THREADS
	.align		4
.L_49:
        /*0aa8*/ 	.byte	0x04, 0x05
        /*0aaa*/ 	.short	(.L_51 - .L_50)
.L_50:
        /*0aac*/ 	.word	0x00000100
        /*0ab0*/ 	.word	0x00000001
        /*0ab4*/ 	.word	0x00000001


	//----- nvinfo : EIATTR_CRS_STACK_SIZE
	.align		4
.L_51:
        /*0ab8*/ 	.byte	0x04, 0x1e
        /*0aba*/ 	.short	(.L_53 - .L_52)
.L_52:
        /*0abc*/ 	.word	0x00000000


	//----- nvinfo : EIATTR_CBANK_PARAM_SIZE
	.align		4
.L_53:
        /*0ac0*/ 	.byte	0x03, 0x19
        /*0ac2*/ 	.short	0x0800


	//----- nvinfo : EIATTR_PARAM_CBANK
	.align		4
        /*0ac4*/ 	.byte	0x04, 0x0a
        /*0ac6*/ 	.short	(.L_55 - .L_54)
	.align		4
.L_54:
        /*0ac8*/ 	.word	index@(.nv.constant0._ZN7cutlass13device_kernelINS_4gemm6kernel13GemmUniversalIN4cute5tupleIJiiiiEEENS1_10collective13CollectiveMmaINS1_35MainloopSm100TmaUmmaWarpSpecializedILi7ELi2ELi4ENS5_IJNS4_1CILi2EEENSA_ILi1EEESC_EEEEENS5_IJNSA_ILi128EEENSA_ILi96EEESF_EEENS_6half_tENS5_IJlSC_lEEESI_SJ_NS4_8TiledMMAINS4_8MMA_AtomIJNS4_26SM100_MMA_F16BF16_2x1SM_SSISI_SI_fLi128ELi96ELNS4_4UMMA5MajorE0ELSO_0ELNSN_7ScaleInE0ELSP_0EEEEEENS4_6LayoutINS5_IJSC_SC_SC_EEENS5_IJNSA_ILi0EEESU_SU_EEEEENS5_IJNS4_10UnderscoreESX_SX_EEEEENS4_18SM100_TMA_2SM_LOADENS4_14ComposedLayoutINS4_7SwizzleILi3ELi4ELi3EEENS4_18smem_ptr_flag_bitsILi16EEENSS_INS5_IJNSA_ILi8EEENSA_ILi64EEEEEENS5_IJS17_SC_EEEEEEEvNS4_8identityES10_S1B_vS1C_EENS_8epilogue10collective18CollectiveEpilogueINS1E_23Sm100TmaWarpSpecializedILi3ELi2ELi16ELb1ELb0EEEJNS5_IJS17_SG_SF_EEENS5_IJNSS_IS17_SC_EENSS_INS5_IJNSA_ILi16EEESB_EEENS5_IJSC_NSA_ILi48EEEEEEEEEEESI_SJ_SI_SJ_NS1E_6fusion15FusionCallbacksIS1I_NS1R_17LinearCombinationISI_fSI_fLNS_15FloatRoundStyleE2EEES1J_S1Q_JEEENS4_5SM1004TMEM4LOAD26SM100_TMEM_LOAD_32dp32b16xENS4_13SM90_TMA_LOADENS11_INS12_ILi1ELi4ELi3EEES15_NSS_INS5_IJS16_S1L_EEENS5_IJS1L_SC_EEEEEEENS4_39AutoVectorizingCopyWithAssumedAlignmentILi128EEENS4_14SM90_TMA_STOREES26_S28_S28_EEEvvEEEEvNT_6ParamsE)
        /*0acc*/ 	.short	0x0380
        /*0ace*/ 	.short	0x0800


	//----- nvinfo : EIATTR_SW_WAR
	.align		4
.L_55:
        /*0ad0*/ 	.byte	0x04, 0x36
        /*0ad2*/ 	.short	(.L_57 - .L_56)
.L_56:
        /*0ad4*/ 	.word	0x00000008
.L_57:


//--------------------- .nv.callgraph             --------------------------
	.section	.nv.callgraph,"",@"SHT_CUDA_CALLGRAPH"
	.align	4
	.sectionentsize	8
	.align		4
        /*0000*/ 	.word	0x00000000
	.align		4
        /*0004*/ 	.word	0xffffffff
	.align		4
        /*0008*/ 	.word	index@(_ZN7cutlass13device_kernelINS_4gemm6kernel13GemmUniversalIN4cute5tupleIJiiiiEEENS1_10collective13CollectiveMmaINS1_35MainloopSm100TmaUmmaWarpSpecializedILi7ELi2ELi4ENS5_IJNS4_1CILi2EEENSA_ILi1EEESC_EEEEENS5_IJNSA_ILi128EEENSA_ILi96EEESF_EEENS_6half_tENS5_IJlSC_lEEESI_SJ_NS4_8TiledMMAINS4_8MMA_AtomIJNS4_26SM100_MMA_F16BF16_2x1SM_SSISI_SI_fLi128ELi96ELNS4_4UMMA5MajorE0ELSO_0ELNSN_7ScaleInE0ELSP_0EEEEEENS4_6LayoutINS5_IJSC_SC_SC_EEENS5_IJNSA_ILi0EEESU_SU_EEEEENS5_IJNS4_10UnderscoreESX_SX_EEEEENS4_18SM100_TMA_2SM_LOADENS4_14ComposedLayoutINS4_7SwizzleILi3ELi4ELi3EEENS4_18smem_ptr_flag_bitsILi16EEENSS_INS5_IJNSA_ILi8EEENSA_ILi64EEEEEENS5_IJS17_SC_EEEEEEEvNS4_8identityES10_S1B_vS1C_EENS_8epilogue10collective18CollectiveEpilogueINS1E_23Sm100TmaWarpSpecializedILi3ELi2ELi16ELb1ELb0EEEJNS5_IJS17_SG_SF_EEENS5_IJNSS_IS17_SC_EENSS_INS5_IJNSA_ILi16EEESB_EEENS5_IJSC_NSA_ILi48EEEEEEEEEEESI_SJ_SI_SJ_NS1E_6fusion15FusionCallbacksIS1I_NS1R_17LinearCombinationISI_fSI_fLNS_15FloatRoundStyleE2EEES1J_S1Q_JEEENS4_5SM1004TMEM4LOAD26SM100_TMEM_LOAD_32dp32b16xENS4_13SM90_TMA_LOADENS11_INS12_ILi1ELi4ELi3EEES15_NSS_INS5_IJS16_S1L_EEENS5_IJS1L_SC_EEEEEEENS4_39AutoVectorizingCopyWithAssumedAlignmentILi128EEENS4_14SM90_TMA_STOREES26_S28_S28_EEEvvEEEEvNT_6ParamsE)
	.align		4
        /*000c*/ 	.word	index@(__assertfail)
	.align		4
        /*0010*/ 	.word	0x00000000
	.align		4
        /*0014*/ 	.word	0xfffffffe
	.align		4
        /*0018*/ 	.word	0x00000000
	.align		4
        /*001c*/ 	.word	0xfffffffd
	.align		4
        /*0020*/ 	.word	0x00000000
	.align		4
        /*0024*/ 	.word	0xfffffffc


//--------------------- .nv.constant4             --------------------------
	.section	.nv.constant4,"a",@progbits
	.align	8
	.align		8
.nv.constant4:
        /*0000*/ 	.dword	__assertfail
	.align		8
        /*0008*/ 	.dword	__unnamed_1
	.align		8
        /*0010*/ 	.dword	__unnamed_2
	.align		8
        /*0018*/ 	.dword	_ZN40_INTERNAL_4b467b59_4_k_cu_bde18ff7_106314cuda3std3__45__cpo5beginE
	.align		8
        /*0020*/ 	.dword	_ZN40_INTERNAL_4b467b59_4_k_cu_bde18ff7_106314cuda3std3__45__cpo3endE
	.align		8
        /*0028*/ 	.dword	_ZN40_INTERNAL_4b467b59_4_k_cu_bde18ff7_106314cuda3std3__45__cpo6cbeginE
	.align		8
        /*0030*/ 	.dword	_ZN40_INTERNAL_4b467b59_4_k_cu_bde18ff7_106314cuda3std3__45__cpo4cendE
	.align		8
        /*0038*/ 	.dword	_ZN40_INTERNAL_4b467b59_4_k_cu_bde18ff7_106314cuda3std3__442_GLOBAL__N__4b467b59_4_k_cu_bde18ff7_106316ignoreE
	.align		8
        /*0040*/ 	.dword	_ZN40_INTERNAL_4b467b59_4_k_cu_bde18ff7_106314cuda3std3__419piecewise_constructE
	.align		8
        /*0048*/ 	.dword	_ZN40_INTERNAL_4b467b59_4_k_cu_bde18ff7_106314cuda3std3__48in_placeE
	.align		8
        /*0050*/ 	.dword	_ZN40_INTERNAL_4b467b59_4_k_cu_bde18ff7_106314cuda3std6ranges3__45__cpo4swapE
	.align		8
        /*0058*/ 	.dword	_ZN40_INTERNAL_4b467b59_4_k_cu_bde18ff7_106314cuda3std6ranges3__45__cpo9iter_moveE
	.align		8
        /*0060*/ 	.dword	_ZN40_INTERNAL_4b467b59_4_k_cu_bde18ff7_106314cute7productE
	.align		8
        /*0068*/ 	.dword	_ZN40_INTERNAL_4b467b59_4_k_cu_bde18ff7_106314cute1_E
	.align		8
        /*0070*/ 	.dword	$str$25
	.align		8
        /*0078*/ 	.dword	$str$26
	.align		8
        /*0080*/ 	.dword	$str$27
	.align		8
        /*0088*/ 	.dword	$str$28


//--------------------- .text._ZN7cutlass13device_kernelINS_4gemm6kernel13GemmUniversalIN4cute5tupleIJiiiiEEENS1_10collective13CollectiveMmaINS1_35MainloopSm100TmaUmmaWarpSpecializedILi7ELi2ELi4ENS5_IJNS4_1CILi2EEENSA_ILi1EEESC_EEEEENS5_IJNSA_ILi128EEENSA_ILi96EEESF_EEENS_6half_tENS5_IJlSC_lEEESI_SJ_NS4_8TiledMMAINS4_8MMA_AtomIJNS4_26SM100_MMA_F16BF16_2x1SM_SSISI_SI_fLi128ELi96ELNS4_4UMMA5MajorE0ELSO_0ELNSN_7ScaleInE0ELSP_0EEEEEENS4_6LayoutINS5_IJSC_SC_SC_EEENS5_IJNSA_ILi0EEESU_SU_EEEEENS5_IJNS4_10UnderscoreESX_SX_EEEEENS4_18SM100_TMA_2SM_LOADENS4_14ComposedLayoutINS4_7SwizzleILi3ELi4ELi3EEENS4_18smem_ptr_flag_bitsILi16EEENSS_INS5_IJNSA_ILi8EEENSA_ILi64EEEEEENS5_IJS17_SC_EEEEEEEvNS4_8identityES10_S1B_vS1C_EENS_8epilogue10collective18CollectiveEpilogueINS1E_23Sm100TmaWarpSpecializedILi3ELi2ELi16ELb1ELb0EEEJNS5_IJS17_SG_SF_EEENS5_IJNSS_IS17_SC_EENSS_INS5_IJNSA_ILi16EEESB_EEENS5_IJSC_NSA_ILi48EEEEEEEEEEESI_SJ_SI_SJ_NS1E_6fusion15FusionCallbacksIS1I_NS1R_17LinearCombinationISI_fSI_fLNS_15FloatRoundStyleE2EEES1J_S1Q_JEEENS4_5SM1004TMEM4LOAD26SM100_TMEM_LOAD_32dp32b16xENS4_13SM90_TMA_LOADENS11_INS12_ILi1ELi4ELi3EEES15_NSS_INS5_IJS16_S1L_EEENS5_IJS1L_SC_EEEEEEENS4_39AutoVectorizingCopyWithAssumedAlignmentILi128EEENS4_14SM90_TMA_STOREES26_S28_S28_EEEvvEEEEvNT_6ParamsE --------------------------
	.section	.text._ZN7cutlass13device_kernelINS_4gemm6kernel13GemmUniversalIN4cute5tupleIJiiiiEEENS1_10collective13CollectiveMmaINS1_35MainloopSm100TmaUmmaWarpSpecializedILi7ELi2ELi4ENS5_IJNS4_1CILi2EEENSA_ILi1EEESC_EEEEENS5_IJNSA_ILi128EEENSA_ILi96EEESF_EEENS_6half_tENS5_IJlSC_lEEESI_SJ_NS4_8TiledMMAINS4_8MMA_AtomIJNS4_26SM100_MMA_F16BF16_2x1SM_SSISI_SI_fLi128ELi96ELNS4_4UMMA5MajorE0ELSO_0ELNSN_7ScaleInE0ELSP_0EEEEEENS4_6LayoutINS5_IJSC_SC_SC_EEENS5_IJNSA_ILi0EEESU_SU_EEEEENS5_IJNS4_10UnderscoreESX_SX_EEEEENS4_18SM100_TMA_2SM_LOADENS4_14ComposedLayoutINS4_7SwizzleILi3ELi4ELi3EEENS4_18smem_ptr_flag_bitsILi16EEENSS_INS5_IJNSA_ILi8EEENSA_ILi64EEEEEENS5_IJS17_SC_EEEEEEEvNS4_8identityES10_S1B_vS1C_EENS_8epilogue10collective18CollectiveEpilogueINS1E_23Sm100TmaWarpSpecializedILi3ELi2ELi16ELb1ELb0EEEJNS5_IJS17_SG_SF_EEENS5_IJNSS_IS17_SC_EENSS_INS5_IJNSA_ILi16EEESB_EEENS5_IJSC_NSA_ILi48EEEEEEEEEEESI_SJ_SI_SJ_NS1E_6fusion15FusionCallbacksIS1I_NS1R_17LinearCombinationISI_fSI_fLNS_15FloatRoundStyleE2EEES1J_S1Q_JEEENS4_5SM1004TMEM4LOAD26SM100_TMEM_LOAD_32dp32b16xENS4_13SM90_TMA_LOADENS11_INS12_ILi1ELi4ELi3EEES15_NSS_INS5_IJS16_S1L_EEENS5_IJS1L_SC_EEEEEEENS4_39AutoVectorizingCopyWithAssumedAlignmentILi128EEENS4_14SM90_TMA_STOREES26_S28_S28_EEEvvEEEEvNT_6ParamsE,"ax",@progbits
	.align	128
.text._ZN7cutlass13device_kernelINS_4gemm6kernel13GemmUniversalIN4cute5tupleIJiiiiEEENS1_10collective13CollectiveMmaINS1_35MainloopSm100TmaUmmaWarpSpecializedILi7ELi2ELi4ENS5_IJNS4_1CILi2EEENSA_ILi1EEESC_EEEEENS5_IJNSA_ILi128EEENSA_ILi96EEESF_EEENS_6half_tENS5_IJlSC_lEEESI_SJ_NS4_8TiledMMAINS4_8MMA_AtomIJNS4_26SM100_MMA_F16BF16_2x1SM_SSISI_SI_fLi128ELi96ELNS4_4UMMA5MajorE0ELSO_0ELNSN_7ScaleInE0ELSP_0EEEEEENS4_6LayoutINS5_IJSC_SC_SC_EEENS5_IJNSA_ILi0EEESU_SU_EEEEENS5_IJNS4_10UnderscoreESX_SX_EEEEENS4_18SM100_TMA_2SM_LOADENS4_14ComposedLayoutINS4_7SwizzleILi3ELi4ELi3EEENS4_18smem_ptr_flag_bitsILi16EEENSS_INS5_IJNSA_ILi8EEENSA_ILi64EEEEEENS5_IJS17_SC_EEEEEEEvNS4_8identityES10_S1B_vS1C_EENS_8epilogue10collective18CollectiveEpilogueINS1E_23Sm100TmaWarpSpecializedILi3ELi2ELi16ELb1ELb0EEEJNS5_IJS17_SG_SF_EEENS5_IJNSS_IS17_SC_EENSS_INS5_IJNSA_ILi16EEESB_EEENS5_IJSC_NSA_ILi48EEEEEEEEEEESI_SJ_SI_SJ_NS1E_6fusion15FusionCallbacksIS1I_NS1R_17LinearCombinationISI_fSI_fLNS_15FloatRoundStyleE2EEES1J_S1Q_JEEENS4_5SM1004TMEM4LOAD26SM100_TMEM_LOAD_32dp32b16xENS4_13SM90_TMA_LOADENS11_INS12_ILi1ELi4ELi3EEES15_NSS_INS5_IJS16_S1L_EEENS5_IJS1L_SC_EEEEEEENS4_39AutoVectorizingCopyWithAssumedAlignmentILi128EEENS4_14SM90_TMA_STOREES26_S28_S28_EEEvvEEEEvNT_6ParamsE:
        .type           _ZN7cutlass13device_kernelINS_4gemm6kernel13GemmUniversalIN4cute5tupleIJiiiiEEENS1_10collective13CollectiveMmaINS1_35MainloopSm100TmaUmmaWarpSpecializedILi7ELi2ELi4ENS5_IJNS4_1CILi2EEENSA_ILi1EEESC_EEEEENS5_IJNSA_ILi128EEENSA_ILi96EEESF_EEENS_6half_tENS5_IJlSC_lEEESI_SJ_NS4_8TiledMMAINS4_8MMA_AtomIJNS4_26SM100_MMA_F16BF16_2x1SM_SSISI_SI_fLi128ELi96ELNS4_4UMMA5MajorE0ELSO_0ELNSN_7ScaleInE0ELSP_0EEEEEENS4_6LayoutINS5_IJSC_SC_SC_EEENS5_IJNSA_ILi0EEESU_SU_EEEEENS5_IJNS4_10UnderscoreESX_SX_EEEEENS4_18SM100_TMA_2SM_LOADENS4_14ComposedLayoutINS4_7SwizzleILi3ELi4ELi3EEENS4_18smem_ptr_flag_bitsILi16EEENSS_INS5_IJNSA_ILi8EEENSA_ILi64EEEEEENS5_IJS17_SC_EEEEEEEvNS4_8identityES10_S1B_vS1C_EENS_8epilogue10collective18CollectiveEpilogueINS1E_23Sm100TmaWarpSpecializedILi3ELi2ELi16ELb1ELb0EEEJNS5_IJS17_SG_SF_EEENS5_IJNSS_IS17_SC_EENSS_INS5_IJNSA_ILi16EEESB_EEENS5_IJSC_NSA_ILi48EEEEEEEEEEESI_SJ_SI_SJ_NS1E_6fusion15FusionCallbacksIS1I_NS1R_17LinearCombinationISI_fSI_fLNS_15FloatRoundStyleE2EEES1J_S1Q_JEEENS4_5SM1004TMEM4LOAD26SM100_TMEM_LOAD_32dp32b16xENS4_13SM90_TMA_LOADENS11_INS12_ILi1ELi4ELi3EEES15_NSS_INS5_IJS16_S1L_EEENS5_IJS1L_SC_EEEEEEENS4_39AutoVectorizingCopyWithAssumedAlignmentILi128EEENS4_14SM90_TMA_STOREES26_S28_S28_EEEvvEEEEvNT_6ParamsE,@function
        .size           _ZN7cutlass13device_kernelINS_4gemm6kernel13GemmUniversalIN4cute5tupleIJiiiiEEENS1_10collective13CollectiveMmaINS1_35MainloopSm100TmaUmmaWarpSpecializedILi7ELi2ELi4ENS5_IJNS4_1CILi2EEENSA_ILi1EEESC_EEEEENS5_IJNSA_ILi128EEENSA_ILi96EEESF_EEENS_6half_tENS5_IJlSC_lEEESI_SJ_NS4_8TiledMMAINS4_8MMA_AtomIJNS4_26SM100_MMA_F16BF16_2x1SM_SSISI_SI_fLi128ELi96ELNS4_4UMMA5MajorE0ELSO_0ELNSN_7ScaleInE0ELSP_0EEEEEENS4_6LayoutINS5_IJSC_SC_SC_EEENS5_IJNSA_ILi0EEESU_SU_EEEEENS5_IJNS4_10UnderscoreESX_SX_EEEEENS4_18SM100_TMA_2SM_LOADENS4_14ComposedLayoutINS4_7SwizzleILi3ELi4ELi3EEENS4_18smem_ptr_flag_bitsILi16EEENSS_INS5_IJNSA_ILi8EEENSA_ILi64EEEEEENS5_IJS17_SC_EEEEEEEvNS4_8identityES10_S1B_vS1C_EENS_8epilogue10collective18CollectiveEpilogueINS1E_23Sm100TmaWarpSpecializedILi3ELi2ELi16ELb1ELb0EEEJNS5_IJS17_SG_SF_EEENS5_IJNSS_IS17_SC_EENSS_INS5_IJNSA_ILi16EEESB_EEENS5_IJSC_NSA_ILi48EEEEEEEEEEESI_SJ_SI_SJ_NS1E_6fusion15FusionCallbacksIS1I_NS1R_17LinearCombinationISI_fSI_fLNS_15FloatRoundStyleE2EEES1J_S1Q_JEEENS4_5SM1004TMEM4LOAD26SM100_TMEM_LOAD_32dp32b16xENS4_13SM90_TMA_LOADENS11_INS12_ILi1ELi4ELi3EEES15_NSS_INS5_IJS16_S1L_EEENS5_IJS1L_SC_EEEEEEENS4_39AutoVectorizingCopyWithAssumedAlignmentILi128EEENS4_14SM90_TMA_STOREES26_S28_S28_EEEvvEEEEvNT_6ParamsE,(.L_x_193 - _ZN7cutlass13device_kernelINS_4gemm6kernel13GemmUniversalIN4cute5tupleIJiiiiEEENS1_10collective13CollectiveMmaINS1_35MainloopSm100TmaUmmaWarpSpecializedILi7ELi2ELi4ENS5_IJNS4_1CILi2EEENSA_ILi1EEESC_EEEEENS5_IJNSA_ILi128EEENSA_ILi96EEESF_EEENS_6half_tENS5_IJlSC_lEEESI_SJ_NS4_8TiledMMAINS4_8MMA_AtomIJNS4_26SM100_MMA_F16BF16_2x1SM_SSISI_SI_fLi128ELi96ELNS4_4UMMA5MajorE0ELSO_0ELNSN_7ScaleInE0ELSP_0EEEEEENS4_6LayoutINS5_IJSC_SC_SC_EEENS5_IJNSA_ILi0EEESU_SU_EEEEENS5_IJNS4_10UnderscoreESX_SX_EEEEENS4_18SM100_TMA_2SM_LOADENS4_14ComposedLayoutINS4_7SwizzleILi3ELi4ELi3EEENS4_18smem_ptr_flag_bitsILi16EEENSS_INS5_IJNSA_ILi8EEENSA_ILi64EEEEEENS5_IJS17_SC_EEEEEEEvNS4_8identityES10_S1B_vS1C_EENS_8epilogue10collective18CollectiveEpilogueINS1E_23Sm100TmaWarpSpecializedILi3ELi2ELi16ELb1ELb0EEEJNS5_IJS17_SG_SF_EEENS5_IJNSS_IS17_SC_EENSS_INS5_IJNSA_ILi16EEESB_EEENS5_IJSC_NSA_ILi48EEEEEEEEEEESI_SJ_SI_SJ_NS1E_6fusion15FusionCallbacksIS1I_NS1R_17LinearCombinationISI_fSI_fLNS_15FloatRoundStyleE2EEES1J_S1Q_JEEENS4_5SM1004TMEM4LOAD26SM100_TMEM_LOAD_32dp32b16xENS4_13SM90_TMA_LOADENS11_INS12_ILi1ELi4ELi3EEES15_NSS_INS5_IJS16_S1L_EEENS5_IJS1L_SC_EEEEEEENS4_39AutoVectorizingCopyWithAssumedAlignmentILi128EEENS4_14SM90_TMA_STOREES26_S28_S28_EEEvvEEEEvNT_6ParamsE)
        .other          _ZN7cutlass13device_kernelINS_4gemm6kernel13GemmUniversalIN4cute5tupleIJiiiiEEENS1_10collective13CollectiveMmaINS1_35MainloopSm100TmaUmmaWarpSpecializedILi7ELi2ELi4ENS5_IJNS4_1CILi2EEENSA_ILi1EEESC_EEEEENS5_IJNSA_ILi128EEENSA_ILi96EEESF_EEENS_6half_tENS5_IJlSC_lEEESI_SJ_NS4_8TiledMMAINS4_8MMA_AtomIJNS4_26SM100_MMA_F16BF16_2x1SM_SSISI_SI_fLi128ELi96ELNS4_4UMMA5MajorE0ELSO_0ELNSN_7ScaleInE0ELSP_0EEEEEENS4_6LayoutINS5_IJSC_SC_SC_EEENS5_IJNSA_ILi0EEESU_SU_EEEEENS5_IJNS4_10UnderscoreESX_SX_EEEEENS4_18SM100_TMA_2SM_LOADENS4_14ComposedLayoutINS4_7SwizzleILi3ELi4ELi3EEENS4_18smem_ptr_flag_bitsILi16EEENSS_INS5_IJNSA_ILi8EEENSA_ILi64EEEEEENS5_IJS17_SC_EEEEEEEvNS4_8identityES10_S1B_vS1C_EENS_8epilogue10collective18CollectiveEpilogueINS1E_23Sm100TmaWarpSpecializedILi3ELi2ELi16ELb1ELb0EEEJNS5_IJS17_SG_SF_EEENS5_IJNSS_IS17_SC_EENSS_INS5_IJNSA_ILi16EEESB_EEENS5_IJSC_NSA_ILi48EEEEEEEEEEESI_SJ_SI_SJ_NS1E_6fusion15FusionCallbacksIS1I_NS1R_17LinearCombinationISI_fSI_fLNS_15FloatRoundStyleE2EEES1J_S1Q_JEEENS4_5SM1004TMEM4LOAD26SM100_TMEM_LOAD_32dp32b16xENS4_13SM90_TMA_LOADENS11_INS12_ILi1ELi4ELi3EEES15_NSS_INS5_IJS16_S1L_EEENS5_IJS1L_SC_EEEEEEENS4_39AutoVectorizingCopyWithAssumedAlignmentILi128EEENS4_14SM90_TMA_STOREES26_S28_S28_EEEvvEEEEvNT_6ParamsE,@"STO_CUDA_ENTRY STV_DEFAULT"
_ZN7cutlass13device_kernelINS_4gemm6kernel13GemmUniversalIN4cute5tupleIJiiiiEEENS1_10collective13CollectiveMmaINS1_35MainloopSm100TmaUmmaWarpSpecializedILi7ELi2ELi4ENS5_IJNS4_1CILi2EEENSA_ILi1EEESC_EEEEENS5_IJNSA_ILi128EEENSA_ILi96EEESF_EEENS_6half_tENS5_IJlSC_lEEESI_SJ_NS4_8TiledMMAINS4_8MMA_AtomIJNS4_26SM100_MMA_F16BF16_2x1SM_SSISI_SI_fLi128ELi96ELNS4_4UMMA5MajorE0ELSO_0ELNSN_7ScaleInE0ELSP_0EEEEEENS4_6LayoutINS5_IJSC_SC_SC_EEENS5_IJNSA_ILi0EEESU_SU_EEEEENS5_IJNS4_10UnderscoreESX_SX_EEEEENS4_18SM100_TMA_2SM_LOADENS4_14ComposedLayoutINS4_7SwizzleILi3ELi4ELi3EEENS4_18smem_ptr_flag_bitsILi16EEENSS_INS5_IJNSA_ILi8EEENSA_ILi64EEEEEENS5_IJS17_SC_EEEEEEEvNS4_8identityES10_S1B_vS1C_EENS_8epilogue10collective18CollectiveEpilogueINS1E_23Sm100TmaWarpSpecializedILi3ELi2ELi16ELb1ELb0EEEJNS5_IJS17_SG_SF_EEENS5_IJNSS_IS17_SC_EENSS_INS5_IJNSA_ILi16EEESB_EEENS5_IJSC_NSA_ILi48EEEEEEEEEEESI_SJ_SI_SJ_NS1E_6fusion15FusionCallbacksIS1I_NS1R_17LinearCombinationISI_fSI_fLNS_15FloatRoundStyleE2EEES1J_S1Q_JEEENS4_5SM1004TMEM4LOAD26SM100_TMEM_LOAD_32dp32b16xENS4_13SM90_TMA_LOADENS11_INS12_ILi1ELi4ELi3EEES15_NSS_INS5_IJS16_S1L_EEENS5_IJS1L_SC_EEEEEEENS4_39AutoVectorizingCopyWithAssumedAlignmentILi128EEENS4_14SM90_TMA_STOREES26_S28_S28_EEEvvEEEEvNT_6ParamsE:
[----:B------:R-:W1:Y:S01]  /*0000*/  LDC R1, c[0x0][0x37c] ;  /* 0x0000df00ff017b82 */ /* 0x000e620000000800 */
[----:B------:R-:W2:Y:S01]  /*0010*/  S2R R72, SR_TID.X ;  /* 0x0000000000487919 */ /* 0x000ea20000002100 */
[----:B------:R-:W3:Y:S06]  /*0020*/  LDCU.64 UR4, c[0x0][0x890] ;  /* 0x00011200ff0477ac */ /* 0x000eec0008000a00 */
[----:B------:R-:W4:Y:S01]  /*0030*/  S2UR UR37, SR_CgaCtaId ;  /* 0x00000000002579c3 */ /* 0x000f220000008800 */
[----:B------:R-:W-:Y:S02]  /*0040*/  PRMT R59, RZ, 0x7610, R59 ;  /* 0x00007610ff3b7816 */ /* 0x000fe4000000003b */
[----:B------:R-:W-:Y:S01]  /*0050*/  ELECT P1, URZ, PT ;  /* 0x0000000000ff782f */ /* 0x000fe20003820000 */
[----:B------:R-:W1:Y:S01]  /*0060*/  LDCU.64 UR46, c[0x0][0x358] ;  /* 0x00006b00ff2e77ac */ /* 0x000e620008000a00 */
[----:B---3--:R-:W-:-:S04]  /*0070*/  UISETP.NE.U32.AND UP0, UPT, UR4, URZ, UPT ;  /* 0x000000ff0400728c */ /* 0x008fc8000bf05070 */
[----:B------:R-:W-:Y:S02]  /*0080*/  UISETP.NE.AND.EX UP0, UPT, UR5, URZ, UPT, UP0 ;  /* 0x000000ff0500728c */ /* 0x000fe4000bf05300 */
[----:B----4-:R-:W-:Y:S02]  /*0090*/  ULOP3.LUT UR9, UR37, 0x1, URZ, 0xc0, !UPT ;  /* 0x0000000125097892 */ /* 0x010fe4000f8ec0ff */
[----:B------:R-:W-:Y:S01]  /*00a0*/  ULOP3.LUT UR8, UR37, 0x1, URZ, 0x3c, !UPT ;  /* 0x0000000125087892 */ /* 0x000fe2000f8e3cff */
[----:B--2---:R-:W-:-:S05]  /*00b0*/  SHF.R.U32.HI R66, RZ, 0x5, R72 ;  /* 0x00000005ff427819 */ /* 0x004fca0000011648 */
[----:B------:R-:W2:Y:S02]  /*00c0*/  SHFL.IDX PT, R0, R66, RZ, 0x1f ;  /* 0x00001fff42007589 */ /* 0x000ea400000e0000 */
[----:B--2---:R-:W-:Y:S01]  /*00d0*/  R2UR UR10, R0 ;  /* 0x00000000000a72ca */ /* 0x004fe200000e0000 */
[----:B-1----:R-:W-:-:S14]  /*00e0*/  BRA.U UP0, `(.L_x_0) ;  /* 0x00000001002c7547 */ /* 0x002fdc000b800000 */
[----:B------:R-:W1:Y:S02]  /*00f0*/  LDCU.64 UR6, c[0x0][0x888] ;  /* 0x00011100ff0677ac */ /* 0x000e640008000a00 */
[----:B-1----:R-:W-:-:S04]  /*0100*/  UISETP.NE.U32.AND UP0, UPT, UR6, URZ, UPT ;  /* 0x000000ff0600728c */ /* 0x002fc8000bf05070 */
[----:B------:R-:W-:-:S09]  /*0110*/  UISETP.NE.AND.EX UP0, UPT, UR7, URZ, UPT, UP0 ;  /* 0x000000ff0700728c */ /* 0x000fd2000bf05300 */
[----:B------:R-:W-:Y:S05]  /*0120*/  BRA.U !UP0, `(.L_x_1) ;  /* 0x0000000108107547 */ /* 0x000fea000b800000 */
[----:B------:R-:W1:Y:S02]  /*0130*/  LDC.64 R2, c[0x0][0x888] ;  /* 0x00022200ff027b82 */ /* 0x000e640000000a00 */
[----:B-1----:R1:W5:Y:S01]  /*0140*/  LDG.E R35, desc[UR46][R2.64] ;  /* 0x0000002e02237981 */ /* 0x002362000c1e1900 */
[----:B------:R-:W-:Y:S01]  /*0150*/  HFMA2 R59, -RZ, RZ, 0, 5.9604644775390625e-08 ;  /* 0x00000001ff3b7431 */ /* 0x000fe200000001ff */
[----:B------:R-:W-:Y:S05]  /*0160*/  BRA `(.L_x_0) ;  /* 0x00000000000c7947 */ /* 0x000fea0003800000 */
.L_x_1:
[----:B------:R-:W1:Y:S01]  /*0170*/  LDCU UR6, c[0x0][0x880] ;  /* 0x00011000ff0677ac */ /* 0x000e620008000800 */
[----:B------:R-:W-:Y:S01]  /*0180*/  HFMA2 R59, -RZ, RZ, 0, 5.9604644775390625e-08 ;  /* 0x00000001ff3b7431 */ /* 0x000fe200000001ff */
[----:B-1----:R-:W-:-:S07]  /*0190*/  MOV R35, UR6 ;  /* 0x0000000600237c02 */ /* 0x002fce0008000f00 */
.L_x_0:
[----:B------:R-:W2:Y:S02]  /*01a0*/  LDCU.64 UR6, c[0x0][0x8b0] ;  /* 0x00011600ff0677ac */ /* 0x000ea40008000a00 */
[----:B--2---:R-:W-:-:S04]  /*01b0*/  UISETP.NE.U32.AND UP0, UPT, UR6, URZ, UPT ;  /* 0x000000ff0600728c */ /* 0x004fc8000bf05070 */
[----:B------:R-:W-:-:S09]  /*01c0*/  UISETP.NE.AND.EX UP0, UPT, UR7, URZ, UPT, UP0 ;  /* 0x000000ff0700728c */ /* 0x000fd2000bf05300 */
[----:B------:R-:W-:Y:S05]  /*01d0*/  BRA.U UP0, `(.L_x_2) ;  /* 0x0000000100247547 */ /* 0x000fea000b800000 */
[----:B------:R-:W2:Y:S02]  /*01e0*/  LDCU.64 UR6, c[0x0][0x8a8] ;  /* 0x00011500ff0677ac */ /* 0x000ea40008000a00 */
[----:B--2---:R-:W-:-:S04]  /*01f0*/  UISETP.NE.U32.AND UP0, UPT, UR6, URZ, UPT ;  /* 0x000000ff0600728c */ /* 0x004fc8000bf05070 */
[----:B------:R-:W-:-:S09]  /*0200*/  UISETP.NE.AND.EX UP0, UPT, UR7, URZ, UPT, UP0 ;  /* 0x000000ff0700728c */ /* 0x000fd2000bf05300 */
[----:B------:R-:W-:Y:S05]  /*0210*/  BRA.U !UP0, `(.L_x_3) ;  /* 0x00000001080c7547 */ /* 0x000fea000b800000 */
[----:B------:R-:W2:Y:S02]  /*0220*/  LDC.64 R30, c[0x0][0x8a8] ;  /* 0x00022a00ff1e7b82 */ /* 0x000ea40000000a00 */
[----:B--2---:R2:W5:Y:S01]  /*0230*/  LDG.E R30, desc[UR46][R30.64] ;  /* 0x0000002e1e1e7981 */ /* 0x004562000c1e1900 */
[----:B------:R-:W-:Y:S05]  /*0240*/  BRA `(.L_x_2) ;  /* 0x0000000000087947 */ /* 0x000fea0003800000 */
.L_x_3:
[----:B------:R-:W2:Y:S02]  /*0250*/  LDCU UR6, c[0x0][0x8a0] ;  /* 0x00011400ff0677ac */ /* 0x000ea40008000800 */
[----:B--2---:R-:W-:Y:S02]  /*0260*/  MOV R30, UR6 ;  /* 0x00000006001e7c02 */ /* 0x004fe40008000f00 */
.L_x_2:
[----:B------:R-:W-:Y:S01]  /*0270*/  IMAD.U32 R0, RZ, RZ, UR10 ;  /* 0x0000000aff007e24 */ /* 0x000fe2000f8e00ff */
[----:B------:R-:W-:Y:S04]  /*0280*/  BSSY.RECONVERGENT B0, `(.L_x_4) ;  /* 0x000000c000007945 */ /* 0x000fe80003800200 */
[C---:B------:R-:W-:Y:S02]  /*0290*/  ISETP.NE.OR P2, PT, R0.reuse, 0x1, !P1 ;  /* 0x000000010000780c */ /* 0x040fe40004f45670 */
[----:B------:R-:W-:-:S11]  /*02a0*/  ISETP.NE.OR P0, PT, R0, 0x3, !P1 ;  /* 0x000000030000780c */ /* 0x000fd60004f05670 */
[----:B------:R-:W-:Y:S05]  /*02b0*/  @P2 BRA `(.L_x_5) ;  /* 0x0000000000202947 */ /* 0x000fea0003800000 */
[----:B------:R-:W3:Y:S02]  /*02c0*/  LDCU.64 UR6, c[0x0][0x348] ;  /* 0x00006900ff0677ac */ /* 0x000ee40008000a00 */
[----:B---3--:R-:W-:Y:S02]  /*02d0*/  UIADD3 UR12, UP1, UPT, UR6, 0x80, URZ ;  /* 0x00000080060c7890 */ /* 0x008fe4000ff3e0ff */
[----:B------:R-:W-:Y:S02]  /*02e0*/  UIADD3 UR6, UP0, UPT, UR6, 0x180, URZ ;  /* 0x0000018006067890 */ /* 0x000fe4000ff1e0ff */
[----:B------:R-:W-:Y:S02]  /*02f0*/  UIADD3.X UR13, UPT, UPT, URZ, UR7, URZ, UP1, !UPT ;  /* 0x00000007ff0d7290 */ /* 0x000fe40008ffe4ff */
[----:B------:R-:W-:-:S07]  /*0300*/  UIADD3.X UR7, UPT, UPT, URZ, UR7, URZ, UP0, !UPT ;  /* 0x00000007ff077290 */ /* 0x000fce00087fe4ff */
[----:B------:R3:W-:Y:S02]  /*0310*/  UTMACCTL.PF [UR12] ;  /* 0x000000000c0079b9 */ /* 0x0007e40008040000 */
[----:B------:R3:W-:Y:S02]  /*0320*/  UTMACCTL.PF [UR6] ;  /* 0x00000000060079b9 */ /* 0x0007e40008040000 */
[----:B---3--:R-:W-:Y:S01]  /*0330*/  NOP ;  /* 0x0000000000007918 */ /* 0x008fe20000000000 */
.L_x_5:
[----:B------:R-:W-:Y:S05]  /*0340*/  BSYNC.RECONVERGENT B0 ;  /* 0x0000000000007941 */ /* 0x000fea0003800200 */
.L_x_4:
[----:B------:R-:W-:Y:S04]  /*0350*/  BSSY.RECONVERGENT B0, `(.L_x_6) ;  /* 0x000000a000007945 */ /* 0x000fe80003800200 */
        /* <DEDUP_REMOVED lines=9> */
.L_x_7:
[----:B------:R-:W-:Y:S05]  /*03f0*/  BSYNC.RECONVERGENT B0 ;  /* 0x0000000000007941 */ /* 0x000fea0003800200 */
.L_x_6:
[----:B------:R-:W3:Y:S01]  /*0400*/  LDCU.64 UR6, c[0x0][0x888] ;  /* 0x00011100ff0677ac */ /* 0x000ee20008000a00 */
[----:B------:R-:W-:Y:S02]  /*0410*/  UISETP.EQ.U32.AND UP1, UPT, UR4, URZ, UPT ;  /* 0x000000ff0400728c */ /* 0x000fe4000bf22070 */
[----:B------:R-:W-:Y:S02]  /*0420*/  UPLOP3.LUT UP5, UPT, UPT, UPT, UPT, 0x80, 0x8 ;  /* 0x000000000008789c */ /* 0x000fe40003faf070 */
[----:B---3--:R-:W-:-:S04]  /*0430*/  UISETP.NE.U32.AND UP0, UPT, UR6, URZ, UPT ;  /* 0x000000ff0600728c */ /* 0x008fc8000bf05070 */
[----:B------:R-:W-:-:S04]  /*0440*/  UISETP.NE.AND.EX UP0, UPT, UR7, URZ, UPT, UP0 ;  /* 0x000000ff0700728c */ /* 0x000fc8000bf05300 */
[----:B------:R-:W-:-:S04]  /*0450*/  UISETP.EQ.OR.EX UP2, UPT, UR5, URZ, !UP0, UP1 ;  /* 0x000000ff0500728c */ /* 0x000fc8000c742710 */
[----:B------:R-:W-:-:S05]  /*0460*/  UP2UR UR51, UPR, URZ, 0x4 ;  /* 0x00000004ff337883 */ /* 0x000fca0008000000 */
[----:B------:R-:W-:Y:S07]  /*0470*/  BRA.U !UP2, `(.L_x_8) ;  /* 0x000000010a207547 */ /* 0x000fee000b800000 */
[----:B------:R-:W-:Y:S01]  /*0480*/  UISETP.NE.U32.AND UP2, UPT, UR4, URZ, UPT ;  /* 0x000000ff0400728c */ /* 0x000fe2000bf45070 */
[----:B-----5:R-:W-:Y:S01]  /*0490*/  FSETP.NEU.AND P0, PT, R35, RZ, PT ;  /* 0x000000ff2300720b */ /* 0x020fe20003f0d000 */
[----:B------:R-:W-:Y:S02]  /*04a0*/  USEL UR4, URZ, 0xffffffff, UP0 ;  /* 0xffffffffff047887 */ /* 0x000fe40008000000 */
[----:B------:R-:W-:-:S10]  /*04b0*/  UISETP.NE.AND.EX UP2, UPT, UR5, URZ, UPT, UP2 ;  /* 0x000000ff0500728c */ /* 0x000fd4000bf45320 */
[----:B------:R-:W-:Y:S01]  /*04c0*/  VOTEU.ANY UP1, P0 ;  /* 0x0000000000ff7886 */ /* 0x000fe20000020100 */
[----:B------:R-:W-:-:S04]  /*04d0*/  @!UP2 USEL UR4, URZ, 0xffffffff, UP1 ;  /* 0xffffffffff04a887 */ /* 0x000fc80008800000 */
[----:B------:R-:W-:-:S04]  /*04e0*/  ULOP3.LUT UR4, UR4, 0x1, URZ, 0xc0, !UPT ;  /* 0x0000000104047892 */ /* 0x000fc8000f8ec0ff */
[----:B------:R-:W-:-:S11]  /*04f0*/  UISETP.NE.U32.AND UP5, UPT, UR4, 0x1, UPT ;  /* 0x000000010400788c */ /* 0x000fd6000bfa5070 */
.L_x_8:
[----:B------:R-:W3:Y:S01]  /*0500*/  SHFL.IDX PT, R0, R66, RZ, 0x1f ;  /* 0x00001fff42007589 */ /* 0x000ee200000e0000 */
[----:B------:R-:W-:-:S04]  /*0510*/  UISETP.NE.AND UP1, UPT, UR10, 0x2, UPT ;  /* 0x000000020a00788c */ /* 0x000fc8000bf25270 */
[----:B------:R-:W-:Y:S02]  /*0520*/  UISETP.EQ.AND UP2, UPT, UR9, URZ, !UP1 ;  /* 0x000000ff0900728c */ /* 0x000fe4000cf42270 */
[----:B------:R-:W-:-:S04]  /*0530*/  USEL UR14, URZ, 0x1, UP1 ;  /* 0x00000001ff0e7887 */ /* 0x000fc80008800000 */
[----:B------:R-:W-:Y:S02]  /*0540*/  PLOP3.LUT P5, PT, P1, PT, UP2, 0x80, 0x8 ;  /* 0x000000000008781c */ /* 0x000fe40000faf028 */
[----:B---3--:R-:W-:-:S13]  /*0550*/  ISETP.NE.AND P0, PT, R0, RZ, PT ;  /* 0x000000ff0000720c */ /* 0x008fda0003f05270 */
[----:B------:R-:W-:Y:S05]  /*0560*/  @P0 BRA `(.L_x_9) ;  /* 0x00000000005c0947 */ /* 0x000fea0003800000 */
[----:B------:R-:W-:Y:S01]  /*0570*/  UMOV UR5, 0x400 ;  /* 0x0000040000057882 */ /* 0x000fe20000000000 */
[----:B------:R-:W-:Y:S01]  /*0580*/  UMOV UR4, 0x1 ;  /* 0x0000000100047882 */ /* 0x000fe20000000000 */
[----:B------:R-:W-:Y:S02]  /*0590*/  ULEA UR5, UR37, UR5, 0x18 ;  /* 0x0000000525057291 */ /* 0x000fe4000f8ec0ff */
[----:B------:R-:W-:-:S04]  /*05a0*/  UIADD3 UR6, UPT, UPT, -UR4, 0x100000, URZ ;  /* 0x0010000004067890 */ /* 0x000fc8000fffe1ff */
[----:B------:R-:W-:Y:S02]  /*05b0*/  USHF.L.U32 UR7, UR6, 0xb, URZ ;  /* 0x0000000b06077899 */ /* 0x000fe400080006ff */
[----:B------:R-:W-:Y:S01]  /*05c0*/  USHF.L.U32 UR6, UR6, 0x1, URZ ;  /* 0x0000000106067899 */ /* 0x000fe200080006ff */
[----:B------:R-:W-:Y:S01]  /*05d0*/  ELECT P0, URZ, PT ;  /* 0x0000000000ff782f */ /* 0x000fe20003800000 */
[----:B------:R-:W3:Y:S10]  /*05e0*/  FENCE.VIEW.ASYNC.S ;  /* 0x00000000000073c6 */ /* 0x000ef40000000000 */
[----:B---3--:R3:W4:Y:S01]  /*05f0*/  SYNCS.EXCH.64 URZ, [UR5], UR6 ;  /* 0x0000000605ff75b2 */ /* 0x0087220008000100 */
[----:B------:R3:W1:Y:S01]  /*0600*/  SYNCS.EXCH.64 URZ, [UR5+0x38], UR6 ;  /* 0x0000380605ff75b2 */ /* 0x0006620008000100 */
        /* <DEDUP_REMOVED lines=11> */
[----:B------:R3:W1:Y:S02]  /*06c0*/  SYNCS.EXCH.64 URZ, [UR5+0x68], UR6 ;  /* 0x0000680605ff75b2 */ /* 0x0006640008000100 */
[----:B---3--:R-:W-:Y:S01]  /*06d0*/  NOP ;  /* 0x0000000000007918 */ /* 0x008fe20000000000 */
.L_x_9:
[----:B------:R-:W3:Y:S01]  /*06e0*/  SHFL.IDX PT, R0, R66, RZ, 0x1f ;  /* 0x00001fff42007589 */ /* 0x000ee200000e0000 */
[----:B------:R-:W-:Y:S01]  /*06f0*/  NOP ;  /* 0x0000000000007918 */ /* 0x000fe20000000000 */
[----:B---3--:R-:W-:-:S13]  /*0700*/  ISETP.NE.AND P0, PT, R0, 0x1, PT ;  /* 0x000000010000780c */ /* 0x008fda0003f05270 */
[----:B------:R-:W-:Y:S05]  /*0710*/  @P0 BRA `(.L_x_10) ;  /* 0x00000000004c0947 */ /* 0x000fea0003800000 */
[----:B------:R-:W-:Y:S01]  /*0720*/  UMOV UR6, 0x400 ;  /* 0x0000040000067882 */ /* 0x000fe20000000000 */
[----:B------:R-:W-:Y:S01]  /*0730*/  UMOV UR5, 0x20 ;  /* 0x0000002000057882 */ /* 0x000fe20000000000 */
[----:B------:R-:W-:Y:S01]  /*0740*/  UMOV UR4, 0x80 ;  /* 0x0000008000047882 */ /* 0x000fe20000000000 */
[----:B------:R-:W-:Y:S02]  /*0750*/  ULEA UR6, UR37, UR6, 0x18 ;  /* 0x0000000625067291 */ /* 0x000fe4000f8ec0ff */
[----:B------:R-:W-:-:S04]  /*0760*/  UIADD3 UR12, UPT, UPT, -UR5, 0x100000, URZ ;  /* 0x00100000050c7890 */ /* 0x000fc8000fffe1ff */
[----:B------:R-:W-:Y:S02]  /*0770*/  USHF.L.U32 UR13, UR12, 0xb, URZ ;  /* 0x0000000b0c0d7899 */ /* 0x000fe400080006ff */
[----:B------:R-:W-:Y:S02]  /*0780*/  USHF.L.U32 UR12, UR12, 0x1, URZ ;  /* 0x000000010c0c7899 */ /* 0x000fe400080006ff */
[----:B------:R-:W-:-:S04]  /*0790*/  UIADD3 UR4, UPT, UPT, -UR4, 0x100000, URZ ;  /* 0x0010000004047890 */ /* 0x000fc8000fffe1ff */
[----:B------:R-:W-:Y:S02]  /*07a0*/  USHF.L.U32 UR5, UR4, 0xb, URZ ;  /* 0x0000000b04057899 */ /* 0x000fe400080006ff */
[----:B------:R-:W-:Y:S01]  /*07b0*/  USHF.L.U32 UR4, UR4, 0x1, URZ ;  /* 0x0000000104047899 */ /* 0x000fe200080006ff */
[----:B------:R-:W-:Y:S01]  /*07c0*/  ELECT P0, URZ, PT ;  /* 0x0000000000ff782f */ /* 0x000fe20003800000 */
[----:B------:R-:W3:Y:S02]  /*07d0*/  FENCE.VIEW.ASYNC.S ;  /* 0x00000000000073c6 */ /* 0x000ee40000000000 */
[----:B---3--:R3:W1:Y:S08]  /*07e0*/  SYNCS.EXCH.64 URZ, [UR6+0x70], UR12 ;  /* 0x0000700c06ff75b2 */ /* 0x0086700008000100 */
[----:B------:R3:W1:Y:S01]  /*07f0*/  SYNCS.EXCH.64 URZ, [UR6+0x88], UR4 ;  /* 0x0000880406ff75b2 */ /* 0x0006620008000100 */
[----:B------:R3:W1:Y:S01]  /*0800*/  SYNCS.EXCH.64 URZ, [UR6+0x78], UR12 ;  /* 0x0000780c06ff75b2 */ /* 0x0006620008000100 */
[----:B------:R3:W1:Y:S01]  /*0810*/  SYNCS.EXCH.64 URZ, [UR6+0x90], UR4 ;  /* 0x0000900406ff75b2 */ /* 0x0006620008000100 */
[----:B------:R3:W1:Y:S01]  /*0820*/  SYNCS.EXCH.64 URZ, [UR6+0x80], UR12 ;  /* 0x0000800c06ff75b2 */ /* 0x0006620008000100 */
[----:B------:R3:W1:Y:S01]  /*0830*/  SYNCS.EXCH.64 URZ, [UR6+0x98], UR4 ;  /* 0x0000980406ff75b2 */ /* 0x0006620008000100 */
[----:B------:R-:W-:Y:S01]  /*0840*/  NOP ;  /* 0x0000000000007918 */ /* 0x000fe20000000000 */
.L_x_10:
[----:B------:R-:W2:Y:S01]  /*0850*/  SHFL.IDX PT, R0, R66, RZ, 0x1f ;  /* 0x00001fff42007589 */ /* 0x000ea200000e0000 */
[----:B------:R-:W-:Y:S01]  /*0860*/  NOP ;  /* 0x0000000000007918 */ /* 0x000fe20000000000 */
[----:B--2---:R-:W-:-:S13]  /*0870*/  ISETP.NE.AND P0, PT, R0, 0x3, PT ;  /* 0x000000030000780c */ /* 0x004fda0003f05270 */
[----:B------:R-:W-:Y:S05]  /*0880*/  @P0 BRA `(.L_x_11) ;  /* 0x00000000002c0947 */ /* 0x000fea0003800000 */
[----:B---3--:R-:W-:Y:S01]  /*0890*/  UMOV UR5, 0x400 ;  /* 0x0000040000057882 */ /* 0x008fe20000000000 */
[----:B------:R-:W-:Y:S01]  /*08a0*/  UMOV UR4, 0x20 ;  /* 0x0000002000047882 */ /* 0x000fe20000000000 */
[----:B------:R-:W-:Y:S02]  /*08b0*/  ULEA UR5, UR37, UR5, 0x18 ;  /* 0x0000000525057291 */ /* 0x000fe4000f8ec0ff */
[----:B------:R-:W-:-:S04]  /*08c0*/  UIADD3 UR6, UPT, UPT, -UR4, 0x100000, URZ ;  /* 0x0010000004067890 */ /* 0x000fc8000fffe1ff */
[----:B------:R-:W-:Y:S02]  /*08d0*/  USHF.L.U32 UR7, UR6, 0xb, URZ ;  /* 0x0000000b06077899 */ /* 0x000fe400080006ff */
[----:B------:R-:W-:Y:S01]  /*08e0*/  USHF.L.U32 UR6, UR6, 0x1, URZ ;  /* 0x0000000106067899 */ /* 0x000fe200080006ff */
[----:B------:R-:W-:Y:S01]  /*08f0*/  ELECT P0, URZ, PT ;  /* 0x0000000000ff782f */ /* 0x000fe20003800000 */
[----:B------:R-:W2:Y:S10]  /*0900*/  FENCE.VIEW.ASYNC.S ;  /* 0x00000000000073c6 */ /* 0x000eb40000000000 */
[----:B--2---:R2:W3:Y:S01]  /*0910*/  SYNCS.EXCH.64 URZ, [UR5+0xa0], UR6 ;  /* 0x0000a00605ff75b2 */ /* 0x0044e20008000100 */
[----:B------:R2:W1:Y:S01]  /*0920*/  SYNCS.EXCH.64 URZ, [UR5+0xa8], UR6 ;  /* 0x0000a80605ff75b2 */ /* 0x0004620008000100 */
[----:B------:R-:W-:Y:S01]  /*0930*/  NOP ;  /* 0x0000000000007918 */ /* 0x000fe20000000000 */
.L_x_11:
[----:B------:R-:W4:Y:S01]  /*0940*/  SHFL.IDX PT, R0, R66, RZ, 0x1f ;  /* 0x00001fff42007589 */ /* 0x000f2200000e0000 */
[----:B------:R-:W-:Y:S01]  /*0950*/  NOP ;  /* 0x0000000000007918 */ /* 0x000fe20000000000 */
[----:B----4-:R-:W-:-:S13]  /*0960*/  ISETP.NE.AND P0, PT, R0, 0x4, PT ;  /* 0x000000040000780c */ /* 0x010fda0003f05270 */
[----:B------:R-:W-:Y:S05]  /*0970*/  @P0 BRA `(.L_x_12) ;  /* 0x0000000000480947 */ /* 0x000fea0003800000 */
[----:B--23--:R-:W-:Y:S01]  /*0980*/  UMOV UR6, 0x1e0 ;  /* 0x000001e000067882 */ /* 0x00cfe20000000000 */
[----:B------:R-:W-:Y:S01]  /*0990*/  UMOV UR5, 0x400 ;  /* 0x0000040000057882 */ /* 0x000fe20000000000 */
[----:B------:R-:W-:Y:S01]  /*09a0*/  USEL UR6, UR6, 0x1a0, UP5 ;  /* 0x000001a006067887 */ /* 0x000fe2000a800000 */
        /* <DEDUP_REMOVED lines=9> */
[----:B------:R-:W2:Y:S02]  /*0a40*/  FENCE.VIEW.ASYNC.S ;  /* 0x00000000000073c6 */ /* 0x000ea40000000000 */
[----:B--2---:R4:W2:Y:S08]  /*0a50*/  SYNCS.EXCH.64 URZ, [UR5+0xb0], UR12 ;  /* 0x0000b00c05ff75b2 */ /* 0x0048b00008000100 */
[----:B------:R4:W3:Y:S01]  /*0a60*/  SYNCS.EXCH.64 URZ, [UR5+0xc0], UR6 ;  /* 0x0000c00605ff75b2 */ /* 0x0008e20008000100 */
[----:B------:R4:W1:Y:S01]  /*0a70*/  SYNCS.EXCH.64 URZ, [UR5+0xb8], UR12 ;  /* 0x0000b80c05ff75b2 */ /* 0x0008620008000100 */
[----:B------:R4:W1:Y:S02]  /*0a80*/  SYNCS.EXCH.64 URZ, [UR5+0xc8], UR6 ;  /* 0x0000c80605ff75b2 */ /* 0x0008640008000100 */
[----:B----4-:R-:W-:Y:S01]  /*0a90*/  NOP ;  /* 0x0000000000007918 */ /* 0x010fe20000000000 */
.L_x_12:
[----:B------:R-:W4:Y:S01]  /*0aa0*/  SHFL.IDX PT, R0, R66, RZ, 0x1f ;  /* 0x00001fff42007589 */ /* 0x000f2200000e0000 */
[----:B------:R-:W-:Y:S01]  /*0ab0*/  NOP ;  /* 0x0000000000007918 */ /* 0x000fe20000000000 */
[----:B----4-:R-:W-:-:S13]  /*0ac0*/  ISETP.NE.AND P0, PT, R0, 0x5, PT ;  /* 0x000000050000780c */ /* 0x010fda0003f05270 */
[----:B------:R-:W-:Y:S05]  /*0ad0*/  @P0 BRA `(.L_x_13) ;  /* 0x0000000000540947 */ /* 0x000fea0003800000 */
[----:B--23--:R-:W-:Y:S01]  /*0ae0*/  UMOV UR6, 0x400 ;  /* 0x0000040000067882 */ /* 0x00cfe20000000000 */
        /* <DEDUP_REMOVED lines=14> */
[----:B------:R4:W1:Y:S01]  /*0bd0*/  SYNCS.EXCH.64 URZ, [UR6+0xf8], UR4 ;  /* 0x0000f80406ff75b2 */ /* 0x0008620008000100 */
[----:B------:R4:W1:Y:S01]  /*0be0*/  SYNCS.EXCH.64 URZ, [UR6+0xe0], UR12 ;  /* 0x0000e00c06ff75b2 */ /* 0x0008620008000100 */
[----:B------:R4:W1:Y:S01]  /*0bf0*/  SYNCS.EXCH.64 URZ, [UR6+0x100], UR4 ;  /* 0x0001000406ff75b2 */ /* 0x0008620008000100 */
[----:B------:R4:W1:Y:S01]  /*0c00*/  SYNCS.EXCH.64 URZ, [UR6+0xe8], UR12 ;  /* 0x0000e80c06ff75b2 */ /* 0x0008620008000100 */
[----:B------:R4:W1:Y:S02]  /*0c10*/  SYNCS.EXCH.64 URZ, [UR6+0x108], UR4 ;  /* 0x0001080406ff75b2 */ /* 0x0008640008000100 */
[----:B----4-:R-:W-:Y:S01]  /*0c20*/  NOP ;  /* 0x0000000000007918 */ /* 0x010fe20000000000 */
.L_x_13:
[----:B------:R-:W4:Y:S01]  /*0c30*/  SHFL.IDX PT, R0, R66, RZ, 0x1f ;  /* 0x00001fff42007589 */ /* 0x000f2200000e0000 */
[----:B------:R-:W-:Y:S01]  /*0c40*/  ISETP.NE.OR P1, PT, RZ, UR10, !P1 ;  /* 0x0000000aff007c0c */ /* 0x000fe2000cf25670 */
[----:B------:R-:W-:Y:S01]  /*0c50*/  NOP ;  /* 0x0000000000007918 */ /* 0x000fe20000000000 */
[----:B----4-:R-:W-:-:S13]  /*0c60*/  ISETP.NE.AND P0, PT, R0, 0x3, PT ;  /* 0x000000030000780c */ /* 0x010fda0003f05270 */
[----:B------:R-:W-:Y:S05]  /*0c70*/  @P0 BRA `(.L_x_14) ;  /* 0x0000000000340947 */ /* 0x000fea0003800000 */
[----:B--23--:R-:W-:Y:S01]  /*0c80*/  UMOV UR5, 0x400 ;  /* 0x0000040000057882 */ /* 0x00cfe20000000000 */
[----:B------:R-:W-:Y:S01]  /*0c90*/  UMOV UR4, 0x20 ;  /* 0x0000002000047882 */ /* 0x000fe20000000000 */
[----:B------:R-:W-:Y:S02]  /*0ca0*/  ULEA UR5, UR37, UR5, 0x18 ;  /* 0x0000000525057291 */ /* 0x000fe4000f8ec0ff */
[----:B------:R-:W-:-:S04]  /*0cb0*/  UIADD3 UR6, UPT, UPT, -UR4, 0x100000, URZ ;  /* 0x0010000004067890 */ /* 0x000fc8000fffe1ff */
[----:B------:R-:W-:Y:S02]  /*0cc0*/  USHF.L.U32 UR7, UR6, 0xb, URZ ;  /* 0x0000000b06077899 */ /* 0x000fe400080006ff */
[----:B------:R-:W-:Y:S01]  /*0cd0*/  USHF.L.U32 UR6, UR6, 0x1, URZ ;  /* 0x0000000106067899 */ /* 0x000fe200080006ff */
[----:B------:R-:W-:Y:S01]  /*0ce0*/  ELECT P0, URZ, PT ;  /* 0x0000000000ff782f */ /* 0x000fe20003800000 */
[----:B------:R-:W2:Y:S10]  /*0cf0*/  FENCE.VIEW.ASYNC.S ;  /* 0x00000000000073c6 */ /* 0x000eb40000000000 */
[----:B--2---:R4:W2:Y:S01]  /*0d00*/  SYNCS.EXCH.64 URZ, [UR5+0x110], UR6 ;  /* 0x0001100605ff75b2 */ /* 0x0048a20008000100 */
[----:B------:R4:W3:Y:S01]  /*0d10*/  SYNCS.EXCH.64 URZ, [UR5+0x120], UR6 ;  /* 0x0001200605ff75b2 */ /* 0x0008e20008000100 */
[----:B------:R4:W1:Y:S01]  /*0d20*/  SYNCS.EXCH.64 URZ, [UR5+0x118], UR6 ;  /* 0x0001180605ff75b2 */ /* 0x0008620008000100 */
[----:B------:R4:W1:Y:S02]  /*0d30*/  SYNCS.EXCH.64 URZ, [UR5+0x128], UR6 ;  /* 0x0001280605ff75b2 */ /* 0x0008640008000100 */
[----:B----4-:R-:W-:Y:S01]  /*0d40*/  NOP ;  /* 0x0000000000007918 */ /* 0x010fe20000000000 */
.L_x_14:
[----:B------:R-:W-:Y:S01]  /*0d50*/  VOTEU.ALL UP1, P1 ;  /* 0x0000000000ff7886 */ /* 0x000fe20000820000 */
[----:B--23--:R-:W2:Y:S01]  /*0d60*/  LDCU UR5, c[0x0][0x36c] ;  /* 0x00006d80ff0577ac */ /* 0x00cea20008000800 */
[----:B------:R-:W-:Y:S01]  /*0d70*/  NOP ;  /* 0x0000000000007918 */ /* 0x000fe20000000000 */
[----:B------:R-:W-:Y:S01]  /*0d80*/  LOP3.LUT R10, R72, 0x1f, RZ, 0xc0, !PT ;  /* 0x0000001f480a7812 */ /* 0x000fe200078ec0ff */
[----:B------:R-:W-:Y:S01]  /*0d90*/  UMOV UR6, 0x20 ;  /* 0x0000002000067882 */ /* 0x000fe20000000000 */
[----:B------:R-:W-:Y:S01]  /*0da0*/  @!UP1 UMOV UR4, 0x400 ;  /* 0x0000040000049882 */ /* 0x000fe20000000000 */
[----:B------:R-:W-:-:S04]  /*0db0*/  @!UP1 UIADD3 UR6, UPT, UPT, -UR6, 0x100000, URZ ;  /* 0x0010000006069890 */ /* 0x000fc8000fffe1ff */
[----:B------:R-:W-:Y:S02]  /*0dc0*/  @!UP1 USHF.L.U32 UR7, UR6, 0xb, URZ ;  /* 0x0000000b06079899 */ /* 0x000fe400080006ff */
[----:B------:R-:W-:Y:S02]  /*0dd0*/  @!UP1 USHF.L.U32 UR6, UR6, 0x1, URZ ;  /* 0x0000000106069899 */ /* 0x000fe400080006ff */
[----:B------:R-:W-:Y:S01]  /*0de0*/  @!UP1 ULEA UR4, UR37, UR4, 0x18 ;  /* 0x0000000425049291 */ /* 0x000fe2000f8ec0ff */
[----:B------:R-:W-:Y:S01]  /*0df0*/  VOTEU.ALL UP1, P1 ;  /* 0x0000000000ff7886 */ /* 0x000fe20000820000 */
[----:B------:R-:W-:Y:S01]  /*0e00*/  UISETP.NE.AND UP4, UPT, UR10, URZ, UPT ;  /* 0x000000ff0a00728c */ /* 0x000fe2000bf85270 */
[----:B------:R-:W3:Y:S09]  /*0e10*/  FENCE.VIEW.ASYNC.S ;  /* 0x00000000000073c6 */ /* 0x000ef20000000000 */
[----:B---3--:R3:W4:Y:S01]  /*0e20*/  @!UP1 SYNCS.EXCH.64 URZ, [UR4+0x130], UR6 ;  /* 0x0001300604ff95b2 */ /* 0x0087220008000100 */
[----:B--2---:R-:W-:-:S09]  /*0e30*/  UISETP.EQ.U32.AND UP1, UPT, UR5, 0x1, UPT ;  /* 0x000000010500788c */ /* 0x004fd2000bf22070 */
[----:B------:R-:W-:Y:S05]  /*0e40*/  BRA.U !UP1, `(.L_x_15) ;  /* 0x0000000109087547 */ /* 0x000fea000b800000 */
[----:B-1--4-:R-:W-:Y:S01]  /*0e50*/  UCGABAR_ARV ;  /* 0x00000000000079c7 */ /* 0x012fe20008000000 */
[----:B------:R-:W-:Y:S05]  /*0e60*/  BRA `(.L_x_16) ;  /* 0x0000000000047947 */ /* 0x000fea0003800000 */
.L_x_15:
[----:B-1--4-:R-:W-:Y:S01]  /*0e70*/  NOP ;  /* 0x0000000000007918 */ /* 0x012fe20000000000 */
.L_x_16:
[----:B------:R-:W1:Y:S01]  /*0e80*/  S2R R11, SR_CTAID.X ;  /* 0x00000000000b7919 */ /* 0x000e620000002500 */
[----:B------:R-:W-:-:S05]  /*0e90*/  CS2R.32 R60, SR_CgaSize ;  /* 0x00000000003c7805 */ /* 0x000fca0000008a00 */
[----:B------:R-:W-:-:S05]  /*0ea0*/  IMAD R60, R60, -0xa0, RZ ;  /* 0xffffff603c3c7824 */ /* 0x000fca00078e02ff */
[----:B------:R-:W-:-:S14]  /*0eb0*/  R2UR UR5, R60 ;  /* 0x000000003c0572ca */ /* 0x000fdc00000e0000 */
[----:B------:R-:W2:Y:S01]  /*0ec0*/  LDCU UR5, c[0x0][UR5+0x2b0] ;  /* 0x00005600050577ac */ /* 0x000ea20008000800 */
[----:B------:R-:W-:-:S05]  /*0ed0*/  CS2R.32 R0, SR_CgaSize ;  /* 0x0000000000007805 */ /* 0x000fca0000008a00 */
[----:B------:R-:W-:-:S06]  /*0ee0*/  IMAD R0, R0, -0xa0, RZ ;  /* 0xffffff6000007824 */ /* 0x000fcc00078e02ff */
[----:B------:R-:W4:Y:S01]  /*0ef0*/  LDC R0, c[0x0][R0+0x2a0] ;  /* 0x0000a80000007b82 */ /* 0x000f220000000800 */
[----:B------:R-:W-:Y:S01]  /*0f00*/  PRMT R8, RZ, 0x7610, R8 ;  /* 0x00007610ff087816 */ /* 0x000fe20000000008 */
[----:B------:R-:W2:Y:S01]  /*0f10*/  S2R R20, SR_CTAID.Y ;  /* 0x0000000000147919 */ /* 0x000ea20000002600 */
[----:B------:R-:W-:-:S05]  /*0f20*/  CS2R.32 R60, SR_CgaSize ;  /* 0x00000000003c7805 */ /* 0x000fca0000008a00 */
[----:B------:R-:W-:-:S05]  /*0f30*/  IMAD R60, R60, -0xa0, RZ ;  /* 0xffffff603c3c7824 */ /* 0x000fca00078e02ff */
[----:B---3--:R-:W-:-:S14]  /*0f40*/  R2UR UR4, R60 ;  /* 0x000000003c0472ca */ /* 0x008fdc00000e0000 */
[----:B------:R-:W3:Y:S01]  /*0f50*/  LDCU UR4, c[0x0][UR4+0x2b4] ;  /* 0x00005680040477ac */ /* 0x000ee20008000800 */
[----:B------:R-:W-:Y:S01]  /*0f60*/  UISETP.NE.AND UP2, UPT, UR10, 0x2, UPT ;  /* 0x000000020a00788c */ /* 0x000fe2000bf45270 */
[----:B------:R-:W2:Y:S01]  /*0f70*/  LDC R9, c[0x0][0xb24] ;  /* 0x0002c900ff097b82 */ /* 0x000ea20000000800 */
[----:B------:R-:W-:-:S05]  /*0f80*/  CS2R.32 R58, SR_CgaSize ;  /* 0x00000000003a7805 */ /* 0x000fca0000008a00 */
[----:B------:R-:W-:-:S06]  /*0f90*/  IMAD R58, R58, -0xa0, RZ ;  /* 0xffffff603a3a7824 */ /* 0x000fcc00078e02ff */
[----:B------:R-:W4:Y:S08]  /*0fa0*/  LDC R58, c[0x0][R58+0x2a4] ;  /* 0x0000a9003a3a7b82 */ /* 0x000f300000000800 */
[----:B------:R-:W4:Y:S01]  /*0fb0*/  LDC R26, c[0x0][0xb24] ;  /* 0x0002c900ff1a7b82 */ /* 0x000f220000000800 */
[----:B-1----:R-:W-:Y:S01]  /*0fc0*/  I2FP.F32.U32 R4, R11 ;  /* 0x0000000b00047245 */ /* 0x002fe20000201000 */
[----:B------:R-:W-:-:S06]  /*0fd0*/  IMAD.MOV.U32 R21, RZ, RZ, R11 ;  /* 0x000000ffff157224 */ /* 0x000fcc00078e000b */
[----:B------:R-:W1:Y:S01]  /*0fe0*/  S2UR UR36, SR_CTAID.Z ;  /* 0x00000000002479c3 */ /* 0x000e620000002700 */
[----:B--2---:R-:W-:Y:S02]  /*0ff0*/  ISETP.GE.AND P0, PT, R9, 0x1, PT ;  /* 0x000000010900780c */ /* 0x004fe40003f06270 */
[----:B------:R-:W-:Y:S01]  /*1000*/  I2FP.F32.U32 R2, R20 ;  /* 0x0000001400027245 */ /* 0x000fe20000201000 */
[----:B------:R-:W-:-:S04]  /*1010*/  FMUL R4, R4, UR5 ;  /* 0x0000000504047c20 */ /* 0x000fc80008400000 */
[----:B---3--:R-:W-:Y:S01]  /*1020*/  FMUL R2, R2, UR4 ;  /* 0x0000000402027c20 */ /* 0x008fe20008400000 */
[----:B------:R-:W2:Y:S01]  /*1030*/  F2I.U32.TRUNC.NTZ R60, R4 ;  /* 0x00000004003c7305 */ /* 0x000ea2000020f000 */
[----:B------:R-:W3:Y:S07]  /*1040*/  LDCU UR4, c[0x0][0xb30] ;  /* 0x00016600ff0477ac */ /* 0x000eee0008000800 */
[----:B------:R-:W1:Y:S01]  /*1050*/  F2I.U32.TRUNC.NTZ R3, R2 ;  /* 0x0000000200037305 */ /* 0x000e62000020f000 */
[----:B--2---:R-:W-:-:S04]  /*1060*/  IMAD.MOV R60, RZ, RZ, -R60 ;  /* 0x000000ffff3c7224 */ /* 0x004fc800078e0a3c */
[----:B----4-:R-:W-:Y:S01]  /*1070*/  IMAD R60, R0, R60, R11 ;  /* 0x0000003c003c7224 */ /* 0x010fe200078e020b */
[----:B------:R-:W-:Y:S01]  /*1080*/  PRMT R0, RZ, 0x7610, R0 ;  /* 0x00007610ff007816 */ /* 0x000fe20000000000 */
[----:B---3--:R-:W-:Y:S01]  /*1090*/  UISETP.NE.AND UP3, UPT, UR4, 0x1, UPT ;  /* 0x000000010400788c */ /* 0x008fe2000bf65270 */
[----:B-1----:R-:W-:-:S05]  /*10a0*/  IADD3 R3, PT, PT, -R3, RZ, RZ ;  /* 0x000000ff03037210 */ /* 0x002fca0007ffe1ff */
[----:B------:R-:W-:Y:S01]  /*10b0*/  IMAD R58, R58, R3, R20 ;  /* 0x000000033a3a7224 */ /* 0x000fe200078e0214 */
[----:B------:R-:W-:Y:S06]  /*10c0*/  BRA.U UP4, `(.L_x_17) ;  /* 0x0000000104247547 */ /* 0x000fec000b800000 */
[----:B------:R-:W-:Y:S01]  /*10d0*/  ISETP.NE.AND P1, PT, R58, RZ, PT ;  /* 0x000000ff3a00720c */ /* 0x000fe20003f25270 */
[----:B------:R-:W-:Y:S01]  /*10e0*/  IMAD.MOV.U32 R0, RZ, RZ, 0x3 ;  /* 0x00000003ff007424 */ /* 0x000fe200078e00ff */
[C---:B------:R-:W-:Y:S02]  /*10f0*/  LOP3.LUT R3, R60.reuse, 0xfffffffe, RZ, 0xc0, !PT ;  /* 0xfffffffe3c037812 */ /* 0x040fe400078ec0ff */
[----:B------:R-:W-:Y:S02]  /*1100*/  ISETP.LT.U32.OR P1, PT, R60, 0x2, !P1 ;  /* 0x000000023c00780c */ /* 0x000fe40004f21470 */
[----:B------:R-:W-:Y:S02]  /*1110*/  SHF.L.U32 R0, R0, R3, RZ ;  /* 0x0000000300007219 */ /* 0x000fe400000006ff */
[----:B------:R-:W-:Y:S02]  /*1120*/  SEL R5, RZ, 0x1, !P1 ;  /* 0x00000001ff057807 */ /* 0x000fe40004800000 */
[----:B------:R-:W-:-:S05]  /*1130*/  SEL R2, RZ, 0x2, !P1 ;  /* 0x00000002ff027807 */ /* 0x000fca0004800000 */
[----:B------:R-:W-:-:S05]  /*1140*/  IMAD.IADD R2, R5, 0x1, R2 ;  /* 0x0000000105027824 */ /* 0x000fca00078e0202 */
[----:B------:R-:W-:Y:S02]  /*1150*/  PRMT R8, R2, 0x7610, R8 ;  /* 0x0000761002087816 */ /* 0x000fe40000000008 */
.L_x_17:
[----:B------:R-:W-:Y:S05]  /*1160*/  @!P0 BRA `(.L_x_18) ;  /* 0x0000000000b88947 */ /* 0x000fea0003800000 */
[----:B------:R-:W1:Y:S01]  /*1170*/  LDC.64 R4, c[0x0][0xb18] ;  /* 0x0002c600ff047b82 */ /* 0x000e620000000a00 */
[----:B------:R-:W-:-:S07]  /*1180*/  ISETP.NE.AND P0, PT, R9, 0x1, PT ;  /* 0x000000010900780c */ /* 0x000fce0003f05270 */
[----:B------:R-:W2:Y:S08]  /*1190*/  LDC R14, c[0x0][0xb0c] ;  /* 0x0002c300ff0e7b82 */ /* 0x000eb00000000800 */
[----:B------:R-:W3:Y:S08]  /*11a0*/  LDC R13, c[0x0][0x370] ;  /* 0x0000dc00ff0d7b82 */ /* 0x000ef00000000800 */
[----:B------:R-:W4:Y:S01]  /*11b0*/  LDC R16, c[0x0][0x374] ;  /* 0x0000dd00ff107b82 */ /* 0x000f220000000800 */
[----:B-1----:R-:W-:-:S07]  /*11c0*/  ISETP.NE.AND P1, PT, R4, 0x1, PT ;  /* 0x000000010400780c */ /* 0x002fce0003f25270 */
[----:B------:R-:W3:Y:S01]  /*11d0*/  LDC.64 R6, c[0x0][0xb10] ;  /* 0x0002c400ff067b82 */ /* 0x000ee20000000a00 */
[----:B--2---:R-:W-:-:S07]  /*11e0*/  ISETP.NE.AND P2, PT, R14, 0x1, PT ;  /* 0x000000010e00780c */ /* 0x004fce0003f45270 */
[----:B------:R-:W1:Y:S08]  /*11f0*/  LDC R12, c[0x0][0xb20] ;  /* 0x0002c800ff0c7b82 */ /* 0x000e700000000800 */
[----:B------:R-:W2:Y:S01]  /*1200*/  LDC.64 R2, c[0x0][0xb28] ;  /* 0x0002ca00ff027b82 */ /* 0x000ea20000000a00 */
[----:B----4-:R-:W-:-:S04]  /*1210*/  IMAD.HI.U32 R15, R16, R5, RZ ;  /* 0x00000005100f7227 */ /* 0x010fc800078e00ff */
[----:B------:R-:W-:-:S04]  /*1220*/  IMAD.HI.U32 R5, R20, R5, RZ ;  /* 0x0000000514057227 */ /* 0x000fc800078e00ff */
[----:B---3--:R-:W-:-:S04]  /*1230*/  IMAD.HI.U32 R18, R13, R6, RZ ;  /* 0x000000060d127227 */ /* 0x008fc800078e00ff */
[C---:B------:R-:W-:Y:S01]  /*1240*/  IMAD.HI.U32 R22, R11.reuse, R6, RZ ;  /* 0x000000060b167227 */ /* 0x040fe200078e00ff */
[-C--:B------:R-:W-:Y:S02]  /*1250*/  @P2 SHF.R.U32.HI R13, RZ, R7.reuse, R18 ;  /* 0x00000007ff0d2219 */ /* 0x080fe40000011612 */
[-C--:B-1----:R-:W-:Y:S02]  /*1260*/  @P1 SHF.R.U32.HI R16, RZ, R12.reuse, R15 ;  /* 0x0000000cff101219 */ /* 0x082fe4000001160f */
[----:B------:R-:W-:Y:S02]  /*1270*/  SHF.R.U32.HI R5, RZ, R12, R5 ;  /* 0x0000000cff057219 */ /* 0x000fe40000011605 */
[----:B------:R-:W-:Y:S02]  /*1280*/  SHF.R.U32.HI R22, RZ, R7, R22 ;  /* 0x00000007ff167219 */ /* 0x000fe40000011616 */
[----:B------:R-:W-:Y:S01]  /*1290*/  SEL R5, R20, R5, !P1 ;  /* 0x0000000514057207 */ /* 0x000fe20004800000 */
[----:B--2---:R-:W-:Y:S01]  /*12a0*/  IMAD.HI.U32 R18, R16, R2, RZ ;  /* 0x0000000210127227 */ /* 0x004fe200078e00ff */
[----:B------:R-:W-:-:S02]  /*12b0*/  SEL R21, R11, R22, !P2 ;  /* 0x000000160b157207 */ /* 0x000fc40005000000 */
[----:B------:R-:W-:Y:S01]  /*12c0*/  IADD3 R7, PT, PT, -R5, RZ, RZ ;  /* 0x000000ff05077210 */ /* 0x000fe20007ffe1ff */
[----:B------:R-:W-:Y:S01]  /*12d0*/  IMAD.HI.U32 R6, R13, R2, RZ ;  /* 0x000000020d067227 */ /* 0x000fe200078e00ff */
[----:B------:R-:W-:-:S03]  /*12e0*/  @P0 SHF.R.U32.HI R16, RZ, R3, R18 ;  /* 0x00000003ff100219 */ /* 0x000fc60000011612 */
[----:B------:R-:W-:Y:S01]  /*12f0*/  IMAD R7, R4, R7, R20 ;  /* 0x0000000704077224 */ /* 0x000fe200078e0214 */
[----:B------:R-:W-:Y:S01]  /*1300*/  @P0 SHF.R.U32.HI R13, RZ, R3, R6 ;  /* 0x00000003ff0d0219 */ /* 0x000fe20000011606 */
[----:B------:R-:W-:-:S04]  /*1310*/  IMAD R16, R16, R9, RZ ;  /* 0x0000000910107224 */ /* 0x000fc800078e02ff */
[----:B------:R-:W-:Y:S01]  /*1320*/  IMAD R6, R13, R9, RZ ;  /* 0x000000090d067224 */ /* 0x000fe200078e02ff */
[----:B------:R-:W-:-:S04]  /*1330*/  ISETP.GE.AND P1, PT, R5, R16, PT ;  /* 0x000000100500720c */ /* 0x000fc80003f26270 */
[----:B------:R-:W-:Y:S01]  /*1340*/  ISETP.GE.OR P1, PT, R21, R6, P1 ;  /* 0x000000061500720c */ /* 0x000fe20000f26670 */
[----:B------:R-:W-:-:S05]  /*1350*/  IMAD.HI.U32 R6, R5, R2, RZ ;  /* 0x0000000205067227 */ /* 0x000fca00078e00ff */
[----:B------:R-:W-:-:S04]  /*1360*/  SHF.R.U32.HI R6, RZ, R3, R6 ;  /* 0x00000003ff067219 */ /* 0x000fc80000011606 */
[----:B------:R-:W-:-:S03]  /*1370*/  SEL R6, R5, R6, !P0 ;  /* 0x0000000605067207 */ /* 0x000fc60004000000 */
[----:B------:R-:W-:Y:S01]  /*1380*/  @!P1 IMAD.HI.U32 R12, R21, R2, RZ ;  /* 0x00000002150c9227 */ /* 0x000fe200078e00ff */
[----:B------:R-:W-:-:S04]  /*1390*/  IADD3 R2, PT, PT, -R6, RZ, RZ ;  /* 0x000000ff06027210 */ /* 0x000fc80007ffe1ff */
[----:B------:R-:W-:Y:S01]  /*13a0*/  @!P1 SHF.R.U32.HI R12, RZ, R3, R12 ;  /* 0x00000003ff0c9219 */ /* 0x000fe2000001160c */
[----:B------:R-:W-:-:S03]  /*13b0*/  IMAD R2, R9, R2, R5 ;  /* 0x0000000209027224 */ /* 0x000fc600078e0205 */
[----:B------:R-:W-:-:S05]  /*13c0*/  @!P1 SEL R3, R21, R12, !P0 ;  /* 0x0000000c15039207 */ /* 0x000fca0004000000 */
[--C-:B------:R-:W-:Y:S02]  /*13d0*/  @!P1 IMAD.IADD R6, R6, 0x1, -R3.reuse ;  /* 0x0000000106069824 */ /* 0x100fe400078e0a03 */
[----:B------:R-:W-:Y:S01]  /*13e0*/  @!P1 IMAD R3, R2, R13, R3 ;  /* 0x0000000d02039224 */ /* 0x000fe200078e0203 */
[----:B------:R-:W-:Y:S01]  /*13f0*/  IADD3 R2, PT, PT, -R21, RZ, RZ ;  /* 0x000000ff15027210 */ /* 0x000fe20007ffe1ff */
[----:B------:R-:W-:Y:S02]  /*1400*/  @!P1 IMAD R5, R6, R9, R21 ;  /* 0x0000000906059224 */ /* 0x000fe400078e0215 */
[----:B------:R-:W-:Y:S02]  /*1410*/  @!P1 IMAD.MOV.U32 R21, RZ, RZ, R3 ;  /* 0x000000ffff159224 */ /* 0x000fe400078e0003 */
[----:B------:R-:W-:Y:S02]  /*1420*/  IMAD R2, R14, R2, R11 ;  /* 0x000000020e027224 */ /* 0x000fe400078e020b */
[----:B------:R-:W-:-:S02]  /*1430*/  IMAD R20, R5, R4, R7 ;  /* 0x0000000405147224 */ /* 0x000fc400078e0207 */
[----:B------:R-:W-:Y:S02]  /*1440*/  IMAD R21, R21, R14, R2 ;  /* 0x0000000e15157224 */ /* 0x000fe400078e0202 */
.L_x_18:
[----:B------:R-:W-:Y:S05]  /*1450*/  BRA.U UP3, `(.L_x_19) ;  /* 0x0000000103407547 */ /* 0x000fea000b800000 */
[----:B------:R-:W1:Y:S08]  /*1460*/  LDC.64 R4, c[0x0][0xb10] ;  /* 0x0002c400ff047b82 */ /* 0x000e700000000a00 */
[----:B------:R-:W2:Y:S08]  /*1470*/  LDC.64 R2, c[0x0][0xb18] ;  /* 0x0002c600ff027b82 */ /* 0x000eb00000000a00 */
[----:B------:R-:W3:Y:S08]  /*1480*/  LDC R6, c[0x0][0xb20] ;  /* 0x0002c800ff067b82 */ /* 0x000ef00000000800 */
[----:B------:R-:W4:Y:S01]  /*1490*/  LDC R12, c[0x0][0xb0c] ;  /* 0x0002c300ff0c7b82 */ /* 0x000f220000000800 */
[----:B-1----:R-:W-:-:S05]  /*14a0*/  IMAD.HI.U32 R4, R21, R4, RZ ;  /* 0x0000000415047227 */ /* 0x002fca00078e00ff */
[----:B------:R-:W-:Y:S01]  /*14b0*/  SHF.R.U32.HI R4, RZ, R5, R4 ;  /* 0x00000005ff047219 */ /* 0x000fe20000011604 */
[----:B--2---:R-:W-:Y:S01]  /*14c0*/  IMAD.HI.U32 R3, R20, R3, RZ ;  /* 0x0000000314037227 */ /* 0x004fe200078e00ff */
[----:B------:R-:W-:-:S04]  /*14d0*/  ISETP.NE.AND P0, PT, R2, 0x1, PT ;  /* 0x000000010200780c */ /* 0x000fc80003f05270 */
[----:B---3--:R-:W-:-:S04]  /*14e0*/  SHF.R.U32.HI R3, RZ, R6, R3 ;  /* 0x00000006ff037219 */ /* 0x008fc80000011603 */
[----:B------:R-:W-:Y:S02]  /*14f0*/  SEL R3, R20, R3, !P0 ;  /* 0x0000000314037207 */ /* 0x000fe40004000000 */
[----:B----4-:R-:W-:-:S04]  /*1500*/  ISETP.NE.AND P1, PT, R12, 0x1, PT ;  /* 0x000000010c00780c */ /* 0x010fc80003f25270 */
[----:B------:R-:W-:-:S05]  /*1510*/  SEL R6, R21, R4, !P1 ;  /* 0x0000000415067207 */ /* 0x000fca0004800000 */
[----:B------:R-:W-:Y:S02]  /*1520*/  IMAD.IADD R4, R3, 0x1, -R6 ;  /* 0x0000000103047824 */ /* 0x000fe400078e0a06 */
[----:B------:R-:W-:Y:S02]  /*1530*/  IMAD.IADD R3, R6, 0x1, -R3 ;  /* 0x0000000106037824 */ /* 0x000fe400078e0a03 */
[----:B------:R-:W-:Y:S02]  /*1540*/  IMAD R21, R4, R12, R21 ;  /* 0x0000000c04157224 */ /* 0x000fe400078e0215 */
[----:B------:R-:W-:Y:S02]  /*1550*/  IMAD R20, R3, R2, R20 ;  /* 0x0000000203147224 */ /* 0x000fe400078e0214 */
.L_x_19:
[----:B------:R-:W-:Y:S05]  /*1560*/  BRA.U !UP1, `(.L_x_20) ;  /* 0x00000001090c7547 */ /* 0x000fea000b800000 */
[----:B------:R-:W-:Y:S01]  /*1570*/  UCGABAR_WAIT ;  /* 0x0000000000007dc7 */ /* 0x000fe20008000000 */
[----:B------:R-:W-:Y:S01]  /*1580*/  CCTL.IVALL ;  /* 0x00000000ff00798f */ /* 0x000fe20002000000 */
[----:B------:R-:W-:Y:S05]  /*1590*/  BRA `(.L_x_21) ;  /* 0x0000000000047947 */ /* 0x000fea0003800000 */
.L_x_20:
[----:B------:R-:W-:Y:S06]  /*15a0*/  BAR.SYNC.DEFER_BLOCKING 0x0 ;  /* 0x0000000000007b1d */ /* 0x000fec0000010000 */
.L_x_21:
[----:B------:R-:W-:Y:S05]  /*15b0*/  BRA.U UP2, `(.L_x_22) ;  /* 0x0000001502787547 */ /* 0x000fea000b800000 */
[----:B------:R-:W1:Y:S01]  /*15c0*/  LDCU UR22, c[0x0][0x38c] ;  /* 0x00007180ff1677ac */ /* 0x000e620008000800 */
[----:B------:R-:W2:Y:S01]  /*15d0*/  LDC R9, c[0x0][0x370] ;  /* 0x0000dc00ff097b82 */ /* 0x000ea20000000800 */
[----:B------:R-:W-:Y:S01]  /*15e0*/  PLOP3.LUT P1, PT, PT, PT, UP5, 0x80, 0x8 ;  /* 0x000000000008781c */ /* 0x000fe20003f2f058 */
[----:B------:R-:W-:Y:S01]  /*15f0*/  HFMA2 R12, -RZ, RZ, 0, 0 ;  /* 0x00000000ff0c7431 */ /* 0x000fe200000001ff */
[----:B------:R-:W-:Y:S01]  /*1600*/  UISETP.NE.AND UP1, UPT, UR10, URZ, UPT ;  /* 0x000000ff0a00728c */ /* 0x000fe2000bf25270 */
[----:B------:R-:W-:Y:S01]  /*1610*/  ISETP.NE.AND P4, PT, R10, RZ, P5 ;  /* 0x000000ff0a00720c */ /* 0x000fe20002f85270 */
[C---:B------:R-:W-:Y:S01]  /*1620*/  IMAD.SHL.U32 R16, R11.reuse, 0x40, RZ ;  /* 0x000000400b107824 */ /* 0x040fe200078e00ff */
[----:B------:R-:W-:Y:S01]  /*1630*/  LOP3.LUT R17, R11, 0x1, RZ, 0xc0, !PT ;  /* 0x000000010b117812 */ /* 0x000fe200078ec0ff */
[----:B------:R-:W-:Y:S01]  /*1640*/  IMAD.MOV.U32 R15, RZ, RZ, 0x1 ;  /* 0x00000001ff0f7424 */ /* 0x000fe200078e00ff */
[----:B------:R-:W3:Y:S01]  /*1650*/  LDC R0, c[0x0][0x374] ;  /* 0x0000dd00ff007b82 */ /* 0x000ee20000000800 */
[----:B------:R-:W-:Y:S01]  /*1660*/  PLOP3.LUT P1, PT, P1, PT, PT, 0x8, 0x80 ;  /* 0x000000000080781c */ /* 0x000fe20000f2e170 */
[----:B------:R-:W-:Y:S01]  /*1670*/  IMAD.MOV.U32 R14, RZ, RZ, RZ ;  /* 0x000000ffff0e7224 */ /* 0x000fe200078e00ff */
[----:B------:R-:W-:Y:S01]  /*1680*/  MOV R8, 0x1 ;  /* 0x0000000100087802 */ /* 0x000fe20000000f00 */
[----:B------:R-:W-:Y:S01]  /*1690*/  IMAD.MOV.U32 R10, RZ, RZ, RZ ;  /* 0x000000ffff0a7224 */ /* 0x000fe200078e00ff */
[----:B------:R-:W4:Y:S01]  /*16a0*/  LDCU.64 UR30, c[0x0][0x348] ;  /* 0x00006900ff1e77ac */ /* 0x000f220008000a00 */
[----:B-1----:R-:W-:-:S02]  /*16b0*/  UIADD3 UR4, UPT, UPT, UR22, 0x7f, URZ ;  /* 0x0000007f16047890 */ /* 0x002fc4000fffe0ff */
[----:B------:R-:W-:Y:S02]  /*16c0*/  USEL UR14, UR14, 0x2, UP1 ;  /* 0x000000020e0e7887 */ /* 0x000fe40008800000 */
[----:B------:R-:W-:Y:S01]  /*16d0*/  USHF.R.S32.HI UR29, URZ, 0x1f, UR4 ;  /* 0x0000001fff1d7899 */ /* 0x000fe20008011404 */
[----:B------:R-:W-:-:S03]  /*16e0*/  UMOV UR15, URZ ;  /* 0x000000ff000f7c82 */ /* 0x000fc60008000000 */
[----:B------:R-:W-:Y:S02]  /*16f0*/  ULEA.HI UR29, UR29, UR4, URZ, 0x7 ;  /* 0x000000041d1d7291 */ /* 0x000fe4000f8f38ff */
[----:B------:R-:W-:Y:S02]  /*1700*/  UIADD3 UR4, UPT, UPT, UR22, -0x1, URZ ;  /* 0xffffffff16047890 */ /* 0x000fe4000fffe0ff */
[----:B------:R-:W-:Y:S02]  /*1710*/  USHF.R.S32.HI UR29, URZ, 0x7, UR29 ;  /* 0x00000007ff1d7899 */ /* 0x000fe4000801141d */
[----:B------:R-:W-:Y:S02]  /*1720*/  UISETP.GE.U32.AND UP2, UPT, UR4, -0xff, UPT ;  /* 0xffffff010400788c */ /* 0x000fe4000bf46070 */
[----:B------:R-:W-:Y:S02]  /*1730*/  UISETP.LT.U32.AND UP0, UPT, UR29, 0x7, UPT ;  /* 0x000000071d00788c */ /* 0x000fe4000bf01070 */
[----:B------:R-:W-:-:S02]  /*1740*/  UIADD3 UR22, UPT, UPT, UR22, 0xfe, URZ ;  /* 0x000000fe16167890 */ /* 0x000fc4000fffe0ff */
[----:B------:R-:W-:-:S04]  /*1750*/  USEL UR23, UR29, 0x7, UP0 ;  /* 0x000000071d177887 */ /* 0x000fc80008000000 */
[----:B------:R-:W-:Y:S02]  /*1760*/  UIADD3 UR13, UPT, UPT, UR23, -0x1, URZ ;  /* 0xffffffff170d7890 */ /* 0x000fe4000fffe0ff */
[----:B------:R-:W-:Y:S02]  /*1770*/  @UP2 UIADD3 UR13, UPT, UPT, UR23, URZ, URZ ;  /* 0x000000ff170d2290 */ /* 0x000fe4000fffe0ff */
[----:B------:R-:W-:Y:S02]  /*1780*/  UIADD3 UR21, UPT, UPT, UR29, -UR23, URZ ;  /* 0x800000171d157290 */ /* 0x000fe4000fffe0ff */
[----:B------:R-:W-:Y:S02]  /*1790*/  UIADD3 UR7, UPT, UPT, UR13, 0x1, URZ ;  /* 0x000000010d077890 */ /* 0x000fe4000fffe0ff */
[----:B--2-4-:R-:W-:-:S12]  /*17a0*/  UIADD3 UR13, UPT, UPT, -UR13, URZ, URZ ;  /* 0x000000ff0d0d7290 */ /* 0x014fd8000fffe1ff */
.L_x_42:
[----:B------:R-:W-:Y:S01]  /*17b0*/  UISETP.NE.AND UP0, UPT, UR37, URZ, UPT ;  /* 0x000000ff2500728c */ /* 0x000fe2000bf05270 */
[----:B------:R-:W1:Y:S08]  /*17c0*/  S2UR UR37, SR_CgaCtaId ;  /* 0x00000000002579c3 */ /* 0x000e700000008800 */
[----:B------:R-:W-:Y:S05]  /*17d0*/  BRA.U UP0, `(.L_x_23) ;  /* 0x0000000100347547 */ /* 0x000fea000b800000 */
[----:B------:R-:W2:Y:S01]  /*17e0*/  S2R R2, SR_CgaCtaId ;  /* 0x0000000000027919 */ /* 0x000ea20000008800 */
[----:B------:R-:W-:-:S04]  /*17f0*/  MOV R3, 0x400 ;  /* 0x0000040000037802 */ /* 0x000fc80000000f00 */
[----:B--2---:R-:W-:Y:S02]  /*1800*/  LEA R3, R2, R3, 0x18 ;  /* 0x0000000302037211 */ /* 0x004fe400078ec0ff */
[----:B------:R-:W-:-:S03]  /*1810*/  SHF.L.U32 R2, R8, 0x1f, RZ ;  /* 0x0000001f08027819 */ /* 0x000fc600000006ff */
[----:B------:R-:W-:-:S04]  /*1820*/  IMAD R3, R10, 0x8, R3 ;  /* 0x000000080a037824 */ /* 0x000fc800078e0203 */
[----:B------:R-:W2:Y:S02]  /*1830*/  SYNCS.PHASECHK.TRANS64.TRYWAIT P0, [R3+URZ+0x120], R2 ;  /* 0x00012002030075a7 */ /* 0x000ea400080011ff */
[----:B--2---:R-:W-:Y:S05]  /*1840*/  @!P0 BRA `(.L_x_24) ;  /* 0x00000068009c8947 */ /* 0x004fea0003800000 */
.L_x_143:
[----:B------:R-:W-:Y:S01]  /*1850*/  VIADD R10, R10, 0x1 ;  /* 0x000000010a0a7836 */ /* 0x000fe20000000000 */
[----:B------:R2:W-:Y:S04]  /*1860*/  SYNCS.ARRIVE.TRANS64.A1T0 RZ, [R3+URZ+0x110], RZ ;  /* 0x000110ff03ff79a7 */ /* 0x0005e800081000ff */
[----:B------:R-:W-:-:S04]  /*1870*/  ISETP.NE.AND P0, PT, R10, 0x2, PT ;  /* 0x000000020a00780c */ /* 0x000fc80003f05270 */
[----:B------:R-:W-:Y:S02]  /*1880*/  SEL R10, R10, RZ, P0 ;  /* 0x000000ff0a0a7207 */ /* 0x000fe40000000000 */
[----:B--2---:R-:W-:-:S04]  /*1890*/  SEL R3, RZ, 0x1, P0 ;  /* 0x00000001ff037807 */ /* 0x004fc80000000000 */
[----:B------:R-:W-:-:S07]  /*18a0*/  LOP3.LUT R8, R8, R3, RZ, 0x3c, !PT ;  /* 0x0000000308087212 */ /* 0x000fce00078e3cff */
.L_x_23:
[----:B------:R-:W-:Y:S01]  /*18b0*/  UMOV UR4, 0x400 ;  /* 0x0000040000047882 */ /* 0x000fe20000000000 */
[----:B------:R-:W-:Y:S01]  /*18c0*/  LEA.HI R3, R21, R21, RZ, 0x1 ;  /* 0x0000001515037211 */ /* 0x000fe200078f08ff */
[----:B-1----:R-:W-:Y:S01]  /*18d0*/  ULEA UR4, UR37, UR4, 0x18 ;  /* 0x0000000425047291 */ /* 0x002fe2000f8ec0ff */
[----:B------:R-:W-:Y:S01]  /*18e0*/  SHF.L.U32 R2, R15, 0x1f, RZ ;  /* 0x0000001f0f027819 */ /* 0x000fe200000006ff */
[----:B------:R-:W-:Y:S01]  /*18f0*/  IMAD R20, R20, 0x2, R17 ;  /* 0x0000000214147824 */ /* 0x000fe200078e0211 */
[----:B------:R-:W-:Y:S01]  /*1900*/  UISETP.GE.U32.AND UP0, UPT, UR22, 0xff, UPT ;  /* 0x000000ff1600788c */ /* 0x000fe2000bf06070 */
[----:B------:R-:W-:Y:S01]  /*1910*/  IMAD.SHL.U32 R3, R3, 0x40, RZ ;  /* 0x0000004003037824 */ /* 0x000fe200078e00ff */
[----:B------:R-:W-:Y:S01]  /*1920*/  ULEA UR5, UR15, UR4, 0x3 ;  /* 0x000000040f057291 */ /* 0x000fe2000f8e18ff */
[----:B------:R-:W-:Y:S01]  /*1930*/  R2UR UR35, R16 ;  /* 0x00000000102372ca */ /* 0x000fe200000e0000 */
[----:B------:R-:W-:Y:S01]  /*1940*/  UMOV UR38, URZ ;  /* 0x000000ff00267c82 */ /* 0x000fe20008000000 */
[----:B------:R-:W-:-:S02]  /*1950*/  R2UR UR19, R20 ;  /* 0x00000000141372ca */ /* 0x000fc400000e0000 */
[----:B------:R-:W-:-:S04]  /*1960*/  LOP3.LUT R3, R3, 0xffffff80, RZ, 0xc0, !PT ;  /* 0xffffff8003037812 */ /* 0x000fc800078ec0ff */
[----:B------:R1:W2:Y:S01]  /*1970*/  SYNCS.PHASECHK.TRANS64.TRYWAIT P0, [UR5+0x38], R2 ;  /* 0x00003802ff0075a7 */ /* 0x0002a20008001105 */
[----:B------:R-:W-:-:S06]  /*1980*/  R2UR UR5, R3 ;  /* 0x00000000030572ca */ /* 0x000fcc00000e0000 */
[----:B------:R-:W-:-:S07]  /*1990*/  UIMAD UR19, UR19, 0x30, URZ ;  /* 0x00000030131378a4 */ /* 0x000fce000f8e02ff */
[----:B------:R-:W-:Y:S01]  /*19a0*/  ULOP3.LUT UR35, UR5, 0x40, UR35, 0xf8, !UPT ;  /* 0x0000004005237892 */ /* 0x000fe2000f8ef823 */
[----:B------:R-:W-:Y:S11]  /*19b0*/  BRA.U !UP0, `(.L_x_25) ;  /* 0x0000000108f07547 */ /* 0x000ff6000b800000 */
[----:B------:R-:W-:Y:S01]  /*19c0*/  UMOV UR39, UR13 ;  /* 0x0000000d00277c82 */ /* 0x000fe20008000000 */
[----:B------:R-:W-:Y:S01]  /*19d0*/  UMOV UR6, UR15 ;  /* 0x0000000f00067c82 */ /* 0x000fe20008000000 */
[----:B------:R-:W-:-:S05]  /*19e0*/  UMOV UR26, 0x40 ;  /* 0x00000040001a7882 */ /* 0x000fca0000000000 */
.L_x_31:
[----:B------:R-:W-:Y:S01]  /*19f0*/  @P5 MOV R3, 0xe000 ;  /* 0x0000e00000035802 */ /* 0x000fe20000000f00 */
[----:B------:R-:W-:Y:S01]  /*1a00*/  ULEA UR33, UR6, UR4, 0x3 ;  /* 0x0000000406217291 */ /* 0x000fe2000f8e18ff */
[----:B-12---:R-:W-:Y:S11]  /*1a10*/  @P0 BRA `(.L_x_26) ;  /* 0x00000000000c0947 */ /* 0x006ff60003800000 */
[----:B------:R-:W-:Y:S04]  /*1a20*/  SHF.L.U32 R5, R15, 0x1f, RZ ;  /* 0x0000001f0f057819 */ /* 0x000fe800000006ff */
[----:B------:R-:W2:Y:S02]  /*1a30*/  SYNCS.PHASECHK.TRANS64.TRYWAIT P0, [UR33+0x38], R5 ;  /* 0x00003805ff0075a7 */ /* 0x000ea40008001121 */
[----:B--2---:R-:W-:Y:S05]  /*1a40*/  @!P0 BRA `(.L_x_27) ;  /* 0x0000006800308947 */ /* 0x004fea0003800000 */
.L_x_26:
[----:B------:R2:W-:Y:S01]  /*1a50*/  @P5 SYNCS.ARRIVE.TRANS64 RZ, [UR33], R3 ;  /* 0x00000003ffff59a7 */ /* 0x0005e20008000021 */
[----:B------:R-:W-:Y:S02]  /*1a60*/  ULOP3.LUT UR5, UR14, 0x2, URZ, 0xfc, !UPT ;  /* 0x000000020e057892 */ /* 0x000fe4000f8efcff */
[----:B------:R-:W-:Y:S02]  /*1a70*/  UIADD3 UR39, UPT, UPT, UR39, 0x1, URZ ;  /* 0x0000000127277890 */ /* 0x000fe4000fffe0ff */
[----:B------:R-:W-:Y:S02]  /*1a80*/  UISETP.NE.AND UP0, UPT, UR5, 0x2, UPT ;  /* 0x000000020500788c */ /* 0x000fe4000bf05270 */
[----:B------:R-:W-:Y:S07]  /*1a90*/  UISETP.NE.AND UP2, UPT, UR39, 0x1, UPT ;  /* 0x000000012700788c */ /* 0x000fee000bf45270 */
[----:B------:R-:W-:Y:S05]  /*1aa0*/  BRA.U UP0, `(.L_x_28) ;  /* 0x0000000100047547 */ /* 0x000fea000b800000 */
[----:B------:R-:W-:Y:S05]  /*1ab0*/  BPT.TRAP 0x1 ;  /* 0x000000040000795c */ /* 0x000fea0000300000 */
.L_x_28:
[----:B------:R-:W-:Y:S04]  /*1ac0*/  BSSY.RECONVERGENT B0, `(.L_x_29) ;  /* 0x0000003000007945 */ /* 0x000fe80003800200 */
[----:B------:R-:W-:Y:S05]  /*1ad0*/  @!P4 BRA `(.L_x_30) ;  /* 0x000000000004c947 */ /* 0x000fea0003800000 */
[----:B------:R-:W-:Y:S05]  /*1ae0*/  BPT.TRAP 0x1 ;  /* 0x000000040000795c */ /* 0x000fea0000300000 */
.L_x_30:
[----:B------:R-:W-:Y:S05]  /*1af0*/  BSYNC.RECONVERGENT B0 ;  /* 0x0000000000007941 */ /* 0x000fea0003800200 */
.L_x_29:
[----:B------:R-:W-:Y:S02]  /*1b00*/  UIADD3 UR15, UPT, UPT, UR6, 0x1, URZ ;  /* 0x00000001060f7890 */ /* 0x000fe4000fffe0ff */
[----:B------:R-:W-:Y:S02]  /*1b10*/  UIADD3 UR42, UP1, UPT, UR30, 0x80, URZ ;  /* 0x000000801e2a7890 */ /* 0x000fe4000ff3e0ff */
[----:B------:R-:W-:Y:S02]  /*1b20*/  UISETP.NE.AND UP0, UPT, UR15, 0x7, UPT ;  /* 0x000000070f00788c */ /* 0x000fe4000bf05270 */
[----:B------:R-:W-:Y:S02]  /*1b30*/  ULEA UR24, UR6, UR4, 0xe ;  /* 0x0000000406187291 */ /* 0x000fe4000f8e70ff */
[----:B------:R-:W-:Y:S02]  /*1b40*/  USEL UR9, URZ, 0x1, UP0 ;  /* 0x00000001ff097887 */ /* 0x000fe40008000000 */
[----:B------:R-:W-:Y:S02]  /*1b50*/  USEL UR15, UR15, URZ, UP0 ;  /* 0x000000ff0f0f7287 */ /* 0x000fe40008000000 */
[----:B------:R-:W-:Y:S02]  /*1b60*/  ULOP3.LUT UR33, UR33, 0xfefffff8, URZ, 0xc0, !UPT ;  /* 0xfefffff821217892 */ /* 0x000fe4000f8ec0ff */
[----:B------:R-:W-:Y:S01]  /*1b70*/  ULEA UR8, UR15, UR4, 0x3 ;  /* 0x000000040f087291 */ /* 0x000fe2000f8e18ff */
[----:B------:R-:W-:Y:S01]  /*1b80*/  LOP3.LUT R15, R15, UR9, RZ, 0x3c, !PT ;  /* 0x000000090f0f7c12 */ /* 0x000fe2000f8e3cff */
[----:B------:R-:W-:Y:S02]  /*1b90*/  UIADD3 UR34, UPT, UPT, UR26, -0x40, URZ ;  /* 0xffffffc01a227890 */ /* 0x000fe4000fffe0ff */
[----:B------:R-:W-:Y:S01]  /*1ba0*/  UIADD3.X UR43, UPT, UPT, URZ, UR31, URZ, UP1, !UPT ;  /* 0x0000001fff2b7290 */ /* 0x000fe20008ffe4ff */
[----:B-1----:R-:W-:Y:S01]  /*1bb0*/  SHF.L.U32 R2, R15, 0x1f, RZ ;  /* 0x0000001f0f027819 */ /* 0x002fe200000006ff */
[----:B------:R-:W-:Y:S01]  /*1bc0*/  UIADD3 UR32, UPT, UPT, UR24, 0x3300, URZ ;  /* 0x0000330018207890 */ /* 0x000fe2000fffe0ff */
[----:B------:R-:W-:Y:S02]  /*1bd0*/  UMOV UR44, 0x0 ;  /* 0x00000000002c7882 */ /* 0x000fe40000000000 */
[----:B------:R4:W1:Y:S01]  /*1be0*/  SYNCS.PHASECHK.TRANS64.TRYWAIT P0, [UR8+0x38], R2 ;  /* 0x00003802ff0075a7 */ /* 0x0008620008001108 */
[----:B------:R-:W-:Y:S01]  /*1bf0*/  UMOV UR45, 0x10000000 ;  /* 0x10000000002d7882 */ /* 0x000fe20000000000 */
[----:B------:R-:W-:Y:S02]  /*1c00*/  UIADD3 UR24, UPT, UPT, UR24, 0x5300, URZ ;  /* 0x0000530018187890 */ /* 0x000fe4000fffe0ff */
[----:B------:R-:W-:Y:S02]  /*1c10*/  UIADD3 UR40, UP0, UPT, UR30, 0x180, URZ ;  /* 0x000001801e287890 */ /* 0x000fe4000ff1e0ff */
[----:B------:R-:W-:Y:S01]  /*1c20*/  UTMALDG.3D.2CTA [UR32], [UR42], desc[UR44] ;  /* 0x00002c202a0075b4 */ /* 0x000fe20008211000 */
[----:B------:R-:W-:Y:S01]  /*1c30*/  UIMAD UR5, UR6, 0x3000, UR4 ;  /* 0x00003000060578a4 */ /* 0x000fe2000f8e0204 */
[----:B------:R-:W-:Y:S01]  /*1c40*/  UMOV UR27, UR35 ;  /* 0x00000023001b7c82 */ /* 0x000fe20008000000 */
[----:B------:R-:W-:Y:S01]  /*1c50*/  UMOV UR28, UR36 ;  /* 0x00000024001c7c82 */ /* 0x000fe20008000000 */
[----:B------:R-:W-:Y:S01]  /*1c60*/  UMOV UR25, UR33 ;  /* 0x0000002100197c82 */ /* 0x000fe20008000000 */
[----:B------:R-:W-:Y:S01]  /*1c70*/  UIADD3.X UR41, UPT, UPT, URZ, UR31, URZ, UP0, !UPT ;  /* 0x0000001fff297290 */ /* 0x000fe200087fe4ff */
[----:B------:R2:W-:Y:S01]  /*1c80*/  UTMALDG.3D.2CTA [UR24], [UR42], desc[UR44] ;  /* 0x00002c182a0075b4 */ /* 0x0005e20008211000 */
[----:B------:R-:W-:Y:S01]  /*1c90*/  UIADD3 UR16, UPT, UPT, UR5, 0x1f300, URZ ;  /* 0x0001f30005107890 */ /* 0x000fe2000fffe0ff */
[----:B------:R-:W-:Y:S01]  /*1ca0*/  UMOV UR20, UR36 ;  /* 0x0000002400147c82 */ /* 0x000fe20008000000 */
[----:B------:R-:W-:Y:S01]  /*1cb0*/  UMOV UR17, UR33 ;  /* 0x0000002100117c82 */ /* 0x000fe20008000000 */
[----:B------:R-:W-:Y:S01]  /*1cc0*/  UMOV UR18, UR34 ;  /* 0x0000002200127c82 */ /* 0x000fe20008000000 */
[----:B------:R-:W-:Y:S01]  /*1cd0*/  UIADD3 UR8, UPT, UPT, UR5, 0x20b00, URZ ;  /* 0x00020b0005087890 */ /* 0x000fe2000fffe0ff */
[----:B------:R-:W-:Y:S01]  /*1ce0*/  UMOV UR10, UR26 ;  /* 0x0000001a000a7c82 */ /* 0x000fe20008000000 */
[----:B------:R-:W-:Y:S03]  /*1cf0*/  UMOV UR11, UR19 ;  /* 0x00000013000b7c82 */ /* 0x000fe60008000000 */
[----:B------:R4:W-:Y:S01]  /*1d00*/  UTMALDG.3D.2CTA [UR16], [UR40], desc[UR44] ;  /* 0x00002c10280075b4 */ /* 0x0009e20008211000 */
[----:B------:R-:W-:Y:S01]  /*1d10*/  UMOV UR12, UR36 ;  /* 0x00000024000c7c82 */ /* 0x000fe20008000000 */
[----:B------:R-:W-:Y:S01]  /*1d20*/  UMOV UR9, UR33 ;  /* 0x0000002100097c82 */ /* 0x000fe20008000000 */
[----:B------:R-:W-:Y:S01]  /*1d30*/  UMOV UR38, UR7 ;  /* 0x0000000700267c82 */ /* 0x000fe20008000000 */
[----:B------:R-:W-:Y:S01]  /*1d40*/  UMOV UR6, UR15 ;  /* 0x0000000f00067c82 */ /* 0x000fe20008000000 */
[----:B------:R4:W-:Y:S01]  /*1d50*/  UTMALDG.3D.2CTA [UR8], [UR40], desc[UR44] ;  /* 0x00002c08280075b4 */ /* 0x0009e20008211000 */
[----:B--2---:R-:W-:Y:S01]  /*1d60*/  UIADD3 UR26, UPT, UPT, UR26, 0x80, URZ ;  /* 0x000000801a1a7890 */ /* 0x004fe2000fffe0ff */
[----:B----4-:R-:W-:Y:S11]  /*1d70*/  BRA.U UP2, `(.L_x_31) ;  /* 0xfffffffd021c7547 */ /* 0x010ff6000b83ffff */
.L_x_25:
[----:B------:R-:W-:Y:S01]  /*1d80*/  ULEA UR5, UR15, UR4, 0x3 ;  /* 0x000000040f057291 */ /* 0x000fe2000f8e18ff */
[----:B-1----:R-:W-:Y:S01]  /*1d90*/  SHF.L.U32 R2, R15, 0x1f, RZ ;  /* 0x0000001f0f027819 */ /* 0x002fe200000006ff */
[----:B------:R-:W-:Y:S01]  /*1da0*/  @!P1 SYNCS.ARRIVE.TRANS64.A1T0 RZ, [UR4+0xa8], RZ ;  /* 0x0000a8ffffff99a7 */ /* 0x000fe20008100004 */
[----:B------:R-:W-:-:S06]  /*1db0*/  UISETP.GT.AND UP0, UPT, UR29, UR23, UPT ;  /* 0x000000171d00728c */ /* 0x000fcc000bf04270 */
[----:B--2---:R1:W2:Y:S03]  /*1dc0*/  SYNCS.PHASECHK.TRANS64.TRYWAIT P0, [UR5+0x38], R2 ;  /* 0x00003802ff0075a7 */ /* 0x0042a60008001105 */
[----:B------:R-:W-:Y:S05]  /*1dd0*/  BRA.U !UP0, `(.L_x_32) ;  /* 0x0000000108e87547 */ /* 0x000fea000b800000 */
[----:B------:R-:W-:Y:S01]  /*1de0*/  UIADD3 UR39, UPT, UPT, UR21, UR38, URZ ;  /* 0x0000002615277290 */ /* 0x000fe2000fffe0ff */
[----:B------:R-:W-:-:S11]  /*1df0*/  UMOV UR6, UR15 ;  /* 0x0000000f00067c82 */ /* 0x000fd60008000000 */
.L_x_38:
[----:B--2---:R-:W-:Y:S01]  /*1e00*/  @P5 MOV R3, 0xe000 ;  /* 0x0000e00000035802 */ /* 0x004fe20000000f00 */
[----:B------:R-:W-:Y:S01]  /*1e10*/  ULEA UR33, UR6, UR4, 0x3 ;  /* 0x0000000406217291 */ /* 0x000fe2000f8e18ff */
[----:B-12---:R-:W-:Y:S11]  /*1e20*/  @P0 BRA `(.L_x_33) ;  /* 0x00000000000c0947 */ /* 0x006ff60003800000 */
[----:B------:R-:W-:Y:S04]  /*1e30*/  SHF.L.U32 R5, R15, 0x1f, RZ ;  /* 0x0000001f0f057819 */ /* 0x000fe800000006ff */
[----:B------:R-:W2:Y:S02]  /*1e40*/  SYNCS.PHASECHK.TRANS64.TRYWAIT P0, [UR33+0x38], R5 ;  /* 0x00003805ff0075a7 */ /* 0x000ea40008001121 */
[----:B--2---:R-:W-:Y:S05]  /*1e50*/  @!P0 BRA `(.L_x_34) ;  /* 0x0000006400448947 */ /* 0x004fea0003800000 */
.L_x_33:
[----:B------:R2:W-:Y:S01]  /*1e60*/  @P5 SYNCS.ARRIVE.TRANS64 RZ, [UR33], R3 ;  /* 0x00000003ffff59a7 */ /* 0x0005e20008000021 */
[----:B------:R-:W-:Y:S04]  /*1e70*/  ULOP3.LUT UR5, UR14, 0x2, URZ, 0xfc, !UPT ;  /* 0x000000020e057892 */ /* 0x000fe8000f8efcff */
[----:B------:R-:W-:Y:S09]  /*1e80*/  UISETP.NE.AND UP0, UPT, UR5, 0x2, UPT ;  /* 0x000000020500788c */ /* 0x000ff2000bf05270 */
[----:B------:R-:W-:Y:S05]  /*1e90*/  BRA.U UP0, `(.L_x_35) ;  /* 0x0000000100047547 */ /* 0x000fea000b800000 */
[----:B------:R-:W-:Y:S05]  /*1ea0*/  BPT.TRAP 0x1 ;  /* 0x000000040000795c */ /* 0x000fea0000300000 */
.L_x_35:
[----:B------:R-:W-:Y:S04]  /*1eb0*/  BSSY.RECONVERGENT B0, `(.L_x_36) ;  /* 0x0000003000007945 */ /* 0x000fe80003800200 */
[----:B------:R-:W-:Y:S05]  /*1ec0*/  @!P4 BRA `(.L_x_37) ;  /* 0x000000000004c947 */ /* 0x000fea0003800000 */
[----:B------:R-:W-:Y:S05]  /*1ed0*/  BPT.TRAP 0x1 ;  /* 0x000000040000795c */ /* 0x000fea0000300000 */
.L_x_37:
[----:B------:R-:W-:Y:S05]  /*1ee0*/  BSYNC.RECONVERGENT B0 ;  /* 0x0000000000007941 */ /* 0x000fea0003800200 */
.L_x_36:
[----:B------:R-:W-:Y:S02]  /*1ef0*/  UIADD3 UR15, UPT, UPT, UR6, 0x1, URZ ;  /* 0x00000001060f7890 */ /* 0x000fe4000fffe0ff */
[----:B------:R-:W-:Y:S02]  /*1f00*/  UIADD3 UR44, UP1, UPT, UR30, 0x80, URZ ;  /* 0x000000801e2c7890 */ /* 0x000fe4000ff3e0ff */
[----:B------:R-:W-:Y:S02]  /*1f10*/  UISETP.NE.AND UP0, UPT, UR15, 0x7, UPT ;  /* 0x000000070f00788c */ /* 0x000fe4000bf05270 */
[----:B------:R-:W-:Y:S02]  /*1f20*/  ULEA UR24, UR6, UR4, 0xe ;  /* 0x0000000406187291 */ /* 0x000fe4000f8e70ff */
[----:B------:R-:W-:Y:S02]  /*1f30*/  USEL UR9, URZ, 0x1, UP0 ;  /* 0x00000001ff097887 */ /* 0x000fe40008000000 */
[----:B------:R-:W-:Y:S02]  /*1f40*/  USEL UR15, UR15, URZ, UP0 ;  /* 0x000000ff0f0f7287 */ /* 0x000fe40008000000 */
[----:B------:R-:W-:Y:S02]  /*1f50*/  USHF.L.U32 UR34, UR38, 0x7, URZ ;  /* 0x0000000726227899 */ /* 0x000fe400080006ff */
[----:B------:R-:W-:Y:S01]  /*1f60*/  ULEA UR8, UR15, UR4, 0x3 ;  /* 0x000000040f087291 */ /* 0x000fe2000f8e18ff */
[----:B------:R-:W-:Y:S01]  /*1f70*/  LOP3.LUT R15, R15, UR9, RZ, 0x3c, !PT ;  /* 0x000000090f0f7c12 */ /* 0x000fe2000f8e3cff */
[----:B------:R-:W-:Y:S02]  /*1f80*/  ULOP3.LUT UR33, UR33, 0xfefffff8, URZ, 0xc0, !UPT ;  /* 0xfefffff821217892 */ /* 0x000fe4000f8ec0ff */
[----:B------:R-:W-:Y:S01]  /*1f90*/  UIADD3.X UR45, UPT, UPT, URZ, UR31, URZ, UP1, !UPT ;  /* 0x0000001fff2d7290 */ /* 0x000fe20008ffe4ff */
[----:B-1----:R-:W-:Y:S01]  /*1fa0*/  SHF.L.U32 R2, R15, 0x1f, RZ ;  /* 0x0000001f0f027819 */ /* 0x002fe200000006ff */
[----:B------:R-:W-:Y:S01]  /*1fb0*/  UIADD3 UR32, UPT, UPT, UR24, 0x3300, URZ ;  /* 0x0000330018207890 */ /* 0x000fe2000fffe0ff */
[----:B------:R-:W-:Y:S02]  /*1fc0*/  UMOV UR42, 0x0 ;  /* 0x00000000002a7882 */ /* 0x000fe40000000000 */
[----:B------:R4:W1:Y:S01]  /*1fd0*/  SYNCS.PHASECHK.TRANS64.TRYWAIT P0, [UR8+0x38], R2 ;  /* 0x00003802ff0075a7 */ /* 0x0008620008001108 */
[----:B------:R-:W-:Y:S01]  /*1fe0*/  UMOV UR43, 0x10000000 ;  /* 0x10000000002b7882 */ /* 0x000fe20000000000 */
[----:B------:R-:W-:Y:S02]  /*1ff0*/  UIADD3 UR26, UPT, UPT, UR34, 0x40, URZ ;  /* 0x00000040221a7890 */ /* 0x000fe4000fffe0ff */
[----:B------:R-:W-:Y:S02]  /*2000*/  UIADD3 UR24, UPT, UPT, UR24, 0x5300, URZ ;  /* 0x0000530018187890 */ /* 0x000fe4000fffe0ff */
[----:B------:R4:W-:Y:S01]  /*2010*/  UTMALDG.3D.2CTA [UR32], [UR44], desc[UR42] ;  /* 0x00002a202c0075b4 */ /* 0x0009e20008211000 */
[----:B------:R-:W-:Y:S02]  /*2020*/  UIADD3 UR40, UP0, UPT, UR30, 0x180, URZ ;  /* 0x000001801e287890 */ /* 0x000fe4000ff1e0ff */
        /* <DEDUP_REMOVED lines=16> */
[----:B------:R-:W-:Y:S01]  /*2130*/  UIADD3 UR38, UPT, UPT, UR38, 0x1, URZ ;  /* 0x0000000126267890 */ /* 0x000fe2000fffe0ff */
[----:B------:R-:W-:Y:S03]  /*2140*/  UMOV UR6, UR15 ;  /* 0x0000000f00067c82 */ /* 0x000fe60008000000 */
[----:B------:R-:W-:Y:S01]  /*2150*/  UISETP.NE.AND UP0, UPT, UR38, UR39, UPT ;  /* 0x000000272600728c */ /* 0x000fe2000bf05270 */
[----:B------:R4:W-:Y:S08]  /*2160*/  UTMALDG.3D.2CTA [UR8], [UR40], desc[UR42] ;  /* 0x00002a08280075b4 */ /* 0x0009f00008211000 */
[----:B----4-:R-:W-:Y:S05]  /*2170*/  BRA.U UP0, `(.L_x_38) ;  /* 0xfffffffd00207547 */ /* 0x010fea000b83ffff */
.L_x_32:
[----:B-1----:R-:W-:Y:S01]  /*2180*/  LEA R2, R14, UR4, 0x3 ;  /* 0x000000040e027c11 */ /* 0x002fe2000f8e18ff */
[----:B------:R-:W-:Y:S01]  /*2190*/  NOP ;  /* 0x0000000000007918 */ /* 0x000fe20000000000 */
[----:B--2---:R-:W-:Y:S02]  /*21a0*/  SHF.L.U32 R3, R12, 0x1f, RZ ;  /* 0x0000001f0c037819 */ /* 0x004fe400000006ff */
[----:B------:R-:W-:Y:S02]  /*21b0*/  LEA R4, R14, UR4, 0x4 ;  /* 0x000000040e047c11 */ /* 0x000fe4000f8e20ff */
[----:B------:R-:W1:Y:S02]  /*21c0*/  SYNCS.PHASECHK.TRANS64.TRYWAIT P0, [R2+URZ+0xb0], R3 ;  /* 0x0000b003020075a7 */ /* 0x000e6400080011ff */
[----:B-1----:R-:W-:Y:S05]  /*21d0*/  @!P0 BRA `(.L_x_39) ;  /* 0x00000060007c8947 */ /* 0x002fea0003800000 */
.L_x_146:
[----:B------:R-:W2:Y:S01]  /*21e0*/  LDS.128 R4, [R4+0x140] ;  /* 0x0001400004047984 */ /* 0x000ea20000000c00 */
[----:B------:R-:W-:Y:S01]  /*21f0*/  ISETP.GE.AND P0, PT, R26, 0x1, PT ;  /* 0x000000011a00780c */ /* 0x000fe20003f06270 */
[----:B-1----:R-:W-:Y:S01]  /*2200*/  VIADD R2, R2, 0xc0 ;  /* 0x000000c002027836 */ /* 0x002fe20000000000 */
[----:B------:R-:W-:Y:S01]  /*2210*/  @!PT LDS RZ, [RZ] ;  /* 0x00000000fffff984 */ /* 0x000fe20000000800 */
[----:B------:R-:W-:Y:S01]  /*2220*/  @!PT LDS RZ, [RZ] ;  /* 0x00000000fffff984 */ /* 0x000fe20000000800 */
[----:B------:R-:W-:Y:S01]  /*2230*/  @!PT LDS RZ, [RZ] ;  /* 0x00000000fffff984 */ /* 0x000fe20000000800 */
[----:B------:R-:W-:Y:S01]  /*2240*/  @!PT LDS RZ, [RZ] ;  /* 0x00000000fffff984 */ /* 0x000fe20000000800 */
[----:B------:R1:W-:Y:S06]  /*2250*/  MEMBAR.ALL.CTA ;  /* 0x0000000000007992 */ /* 0x0003ec0000008000 */
[----:B-1----:R-:W1:Y:S01]  /*2260*/  FENCE.VIEW.ASYNC.S ;  /* 0x00000000000073c6 */ /* 0x002e620000000000 */
[----:B------:R-:W-:-:S04]  /*2270*/  PRMT R2, RZ, 0x654, R2 ;  /* 0x00000654ff027816 */ /* 0x000fc80000000002 */
[----:B-1----:R1:W-:Y:S01]  /*2280*/  SYNCS.ARRIVE.TRANS64.RED.A1T0 RZ, [R2+URZ], RZ ;  /* 0x000000ff02ff79a7 */ /* 0x0023e200081004ff */
[----:B--2---:R-:W-:-:S13]  /*2290*/  LOP3.LUT P2, RZ, R6, 0x1, RZ, 0xc0, !PT ;  /* 0x0000000106ff7812 */ /* 0x004fda000784c0ff */
[----:B------:R-:W-:Y:S01]  /*22a0*/  @P2 SHF.R.U32.HI R3, RZ, 0x10, R5 ;  /* 0x00000010ff032819 */ /* 0x000fe20000011605 */
[----:B------:R-:W-:Y:S01]  /*22b0*/  VOTEU.ANY UP0, P2 ;  /* 0x0000000000ff7886 */ /* 0x000fe20001000100 */
[----:B------:R-:W-:Y:S02]  /*22c0*/  @P2 MOV R13, R4 ;  /* 0x00000004000d2202 */ /* 0x000fe40000000f00 */
[----:B------:R-:W-:Y:S02]  /*22d0*/  @P2 R2UR.BROADCAST UR5, R3 ;  /* 0x00000000030522ca */ /* 0x000fe400008e0000 */
[----:B------:R-:W-:-:S11]  /*22e0*/  @P2 LOP3.LUT R11, R5, 0xffff, RZ, 0xc0, !PT ;  /* 0x0000ffff050b2812 */ /* 0x000fd600078ec0ff */
[----:B------:R-:W-:Y:S01]  /*22f0*/  @UP0 UMOV UR36, UR5 ;  /* 0x0000000500240c82 */ /* 0x000fe20008000000 */
[----:B-1----:R-:W-:Y:S05]  /*2300*/  @!P0 BRA `(.L_x_40) ;  /* 0x0000000000b88947 */ /* 0x002fea0003800000 */
[----:B------:R-:W3:Y:S01]  /*2310*/  LDC.64 R4, c[0x0][0xb18] ;  /* 0x0002c600ff047b82 */ /* 0x000ee20000000a00 */
[----:B------:R-:W-:-:S07]  /*2320*/  ISETP.NE.AND P3, PT, R26, 0x1, PT ;  /* 0x000000011a00780c */ /* 0x000fce0003f65270 */
[----:B------:R-:W1:Y:S08]  /*2330*/  LDC.64 R6, c[0x0][0xb10] ;  /* 0x0002c400ff067b82 */ /* 0x000e700000000a00 */
[----:B------:R-:W2:Y:S08]  /*2340*/  LDC R18, c[0x0][0xb20] ;  /* 0x0002c800ff127b82 */ /* 0x000eb00000000800 */
[----:B------:R-:W4:Y:S01]  /*2350*/  LDC R20, c[0x0][0xb0c] ;  /* 0x0002c300ff147b82 */ /* 0x000f220000000800 */
[----:B---3--:R-:W-:Y:S01]  /*2360*/  IMAD.HI.U32 R19, R0, R5, RZ ;  /* 0x0000000500137227 */ /* 0x008fe200078e00ff */
[----:B------:R-:W-:-:S03]  /*2370*/  ISETP.NE.AND P0, PT, R4, 0x1, PT ;  /* 0x000000010400780c */ /* 0x000fc60003f05270 */
[----:B------:R-:W-:-:S03]  /*2380*/  IMAD.HI.U32 R5, R11, R5, RZ ;  /* 0x000000050b057227 */ /* 0x000fc600078e00ff */
[----:B------:R-:W3:Y:S01]  /*2390*/  LDC.64 R2, c[0x0][0xb28] ;  /* 0x0002ca00ff027b82 */ /* 0x000ee20000000a00 */
[----:B-1----:R-:W-:-:S04]  /*23a0*/  IMAD.HI.U32 R22, R9, R6, RZ ;  /* 0x0000000609167227 */ /* 0x002fc800078e00ff */
[----:B------:R-:W-:Y:S01]  /*23b0*/  IMAD.HI.U32 R24, R13, R6, RZ ;  /* 0x000000060d187227 */ /* 0x000fe200078e00ff */
[----:B------:R-:W-:Y:S02]  /*23c0*/  SHF.R.U32.HI R22, RZ, R7, R22 ;  /* 0x00000007ff167219 */ /* 0x000fe40000011616 */
[-C--:B--2---:R-:W-:Y:S02]  /*23d0*/  SHF.R.U32.HI R19, RZ, R18.reuse, R19 ;  /* 0x00000012ff137219 */ /* 0x084fe40000011613 */
[----:B------:R-:W-:Y:S02]  /*23e0*/  SHF.R.U32.HI R18, RZ, R18, R5 ;  /* 0x00000012ff127219 */ /* 0x000fe40000011605 */
[----:B------:R-:W-:Y:S02]  /*23f0*/  SEL R19, R0, R19, !P0 ;  /* 0x0000001300137207 */ /* 0x000fe40004000000 */
[----:B------:R-:W-:Y:S02]  /*2400*/  SHF.R.U32.HI R24, RZ, R7, R24 ;  /* 0x00000007ff187219 */ /* 0x000fe40000011618 */
[----:B----4-:R-:W-:-:S02]  /*2410*/  ISETP.NE.AND P1, PT, R20, 0x1, PT ;  /* 0x000000011400780c */ /* 0x010fc40003f25270 */
[----:B------:R-:W-:Y:S02]  /*2420*/  SEL R5, R11, R18, !P0 ;  /* 0x000000120b057207 */ /* 0x000fe40004000000 */
[----:B------:R-:W-:Y:S02]  /*2430*/  SEL R21, R9, R22, !P1 ;  /* 0x0000001609157207 */ /* 0x000fe40004800000 */
[----:B------:R-:W-:Y:S01]  /*2440*/  SEL R7, R13, R24, !P1 ;  /* 0x000000180d077207 */ /* 0x000fe20004800000 */
[----:B---3--:R-:W-:-:S04]  /*2450*/  IMAD.HI.U32 R22, R19, R2, RZ ;  /* 0x0000000213167227 */ /* 0x008fc800078e00ff */
[----:B------:R-:W-:Y:S01]  /*2460*/  IMAD.HI.U32 R6, R21, R2, RZ ;  /* 0x0000000215067227 */ /* 0x000fe200078e00ff */
[----:B------:R-:W-:-:S04]  /*2470*/  @P3 SHF.R.U32.HI R19, RZ, R3, R22 ;  /* 0x00000003ff133219 */ /* 0x000fc80000011616 */
        /* <DEDUP_REMOVED lines=8> */
[----:B------:R-:W-:-:S04]  /*2500*/  @!P0 IMAD.HI.U32 R18, R7, R2, RZ ;  /* 0x0000000207128227 */ /* 0x000fc800078e00ff */
[----:B------:R-:W-:Y:S01]  /*2510*/  IMAD.MOV R2, RZ, RZ, -R6 ;  /* 0x000000ffff027224 */ /* 0x000fe200078e0a06 */
[----:B------:R-:W-:-:S03]  /*2520*/  @!P0 SHF.R.U32.HI R18, RZ, R3, R18 ;  /* 0x00000003ff128219 */ /* 0x000fc60000011612 */
[----:B------:R-:W-:Y:S01]  /*2530*/  IMAD R2, R26, R2, R5 ;  /* 0x000000021a027224 */ /* 0x000fe200078e0205 */
[----:B------:R-:W-:Y:S02]  /*2540*/  @!P0 SEL R3, R7, R18, !P3 ;  /* 0x0000001207038207 */ /* 0x000fe40005800000 */
[----:B------:R-:W-:-:S03]  /*2550*/  IADD3 R18, PT, PT, -R5, RZ, RZ ;  /* 0x000000ff05127210 */ /* 0x000fc60007ffe1ff */
[--C-:B------:R-:W-:Y:S02]  /*2560*/  @!P0 IMAD.IADD R6, R6, 0x1, -R3.reuse ;  /* 0x0000000106068824 */ /* 0x100fe400078e0a03 */
[----:B------:R-:W-:Y:S01]  /*2570*/  @!P0 IMAD R3, R2, R21, R3 ;  /* 0x0000001502038224 */ /* 0x000fe200078e0203 */
[----:B------:R-:W-:Y:S01]  /*2580*/  IADD3 R2, PT, PT, -R7, RZ, RZ ;  /* 0x000000ff07027210 */ /* 0x000fe20007ffe1ff */
[----:B------:R-:W-:Y:S02]  /*2590*/  @!P0 IMAD R5, R26, R6, R7 ;  /* 0x000000061a058224 */ /* 0x000fe400078e0207 */
[----:B------:R-:W-:Y:S02]  /*25a0*/  IMAD R11, R4, R18, R11 ;  /* 0x00000012040b7224 */ /* 0x000fe400078e020b */
[----:B------:R-:W-:Y:S02]  /*25b0*/  @!P0 IMAD.MOV.U32 R7, RZ, RZ, R3 ;  /* 0x000000ffff078224 */ /* 0x000fe400078e0003 */
[----:B------:R-:W-:-:S02]  /*25c0*/  IMAD R2, R20, R2, R13 ;  /* 0x0000000214027224 */ /* 0x000fc400078e020d */
[----:B------:R-:W-:Y:S02]  /*25d0*/  IMAD R11, R5, R4, R11 ;  /* 0x00000004050b7224 */ /* 0x000fe400078e020b */
[----:B------:R-:W-:Y:S02]  /*25e0*/  IMAD R13, R7, R20, R2 ;  /* 0x00000014070d7224 */ /* 0x000fe400078e0202 */
.L_x_40:
[----:B------:R-:W1:Y:S02]  /*25f0*/  LDCU UR5, c[0x0][0xb30] ;  /* 0x00016600ff0577ac */ /* 0x000e640008000800 */
[----:B-1----:R-:W-:-:S09]  /*2600*/  UISETP.NE.AND UP0, UPT, UR5, 0x1, UPT ;  /* 0x000000010500788c */ /* 0x002fd2000bf05270 */
[----:B------:R-:W-:Y:S05]  /*2610*/  BRA.U UP0, `(.L_x_41) ;  /* 0x0000000100407547 */ /* 0x000fea000b800000 */
[----:B------:R-:W1:Y:S08]  /*2620*/  LDC.64 R4, c[0x0][0xb10] ;  /* 0x0002c400ff047b82 */ /* 0x000e700000000a00 */
[----:B------:R-:W2:Y:S08]  /*2630*/  LDC.64 R2, c[0x0][0xb18] ;  /* 0x0002c600ff027b82 */ /* 0x000eb00000000a00 */
[----:B------:R-:W4:Y:S08]  /*2640*/  LDC R6, c[0x0][0xb20] ;  /* 0x0002c800ff067b82 */ /* 0x000f300000000800 */
[----:B------:R-:W3:Y:S01]  /*2650*/  LDC R18, c[0x0][0xb0c] ;  /* 0x0002c300ff127b82 */ /* 0x000ee20000000800 */
[----:B-1----:R-:W-:-:S05]  /*2660*/  IMAD.HI.U32 R4, R13, R4, RZ ;  /* 0x000000040d047227 */ /* 0x002fca00078e00ff */
[----:B------:R-:W-:Y:S01]  /*2670*/  SHF.R.U32.HI R4, RZ, R5, R4 ;  /* 0x00000005ff047219 */ /* 0x000fe20000011604 */
[----:B--2---:R-:W-:Y:S01]  /*2680*/  IMAD.HI.U32 R3, R11, R3, RZ ;  /* 0x000000030b037227 */ /* 0x004fe200078e00ff */
[----:B------:R-:W-:-:S04]  /*2690*/  ISETP.NE.AND P0, PT, R2, 0x1, PT ;  /* 0x000000010200780c */ /* 0x000fc80003f05270 */
[----:B----4-:R-:W-:-:S04]  /*26a0*/  SHF.R.U32.HI R6, RZ, R6, R3 ;  /* 0x00000006ff067219 */ /* 0x010fc80000011603 */
[----:B------:R-:W-:Y:S02]  /*26b0*/  SEL R3, R11, R6, !P0 ;  /* 0x000000060b037207 */ /* 0x000fe40004000000 */
[----:B---3--:R-:W-:-:S04]  /*26c0*/  ISETP.NE.AND P1, PT, R18, 0x1, PT ;  /* 0x000000011200780c */ /* 0x008fc80003f25270 */
[----:B------:R-:W-:-:S05]  /*26d0*/  SEL R4, R13, R4, !P1 ;  /* 0x000000040d047207 */ /* 0x000fca0004800000 */
[----:B------:R-:W-:Y:S02]  /*26e0*/  IMAD.IADD R5, R3, 0x1, -R4 ;  /* 0x0000000103057824 */ /* 0x000fe400078e0a04 */
[----:B------:R-:W-:Y:S02]  /*26f0*/  IMAD.IADD R3, R4, 0x1, -R3 ;  /* 0x0000000104037824 */ /* 0x000fe400078e0a03 */
[----:B------:R-:W-:Y:S02]  /*2700*/  IMAD R13, R5, R18, R13 ;  /* 0x00000012050d7224 */ /* 0x000fe400078e020d */
[----:B------:R-:W-:-:S07]  /*2710*/  IMAD R11, R3, R2, R11 ;  /* 0x00000002030b7224 */ /* 0x000fce00078e020b */
.L_x_41:
[----:B------:R-:W-:Y:S01]  /*2720*/  VIADD R14, R14, 0x1 ;  /* 0x000000010e0e7836 */ /* 0x000fe20000000000 */
[----:B------:R-:W-:Y:S01]  /*2730*/  PLOP3.LUT P1, PT, PT, PT, PT, 0x80, 0x8 ;  /* 0x000000000008781c */ /* 0x000fe20003f2f070 */
[----:B------:R-:W-:Y:S02]  /*2740*/  IMAD.IADD R21, R13, 0x1, R60 ;  /* 0x000000010d157824 */ /* 0x000fe400078e023c */
[----:B------:R-:W-:Y:S01]  /*2750*/  IMAD.IADD R20, R11, 0x1, R58 ;  /* 0x000000010b147824 */ /* 0x000fe200078e023a */
[----:B------:R-:W-:-:S04]  /*2760*/  ISETP.NE.AND P0, PT, R14, 0x2, PT ;  /* 0x000000020e00780c */ /* 0x000fc80003f05270 */
[----:B------:R-:W-:Y:S02]  /*2770*/  SEL R3, RZ, 0x1, P0 ;  /* 0x00000001ff037807 */ /* 0x000fe40000000000 */
[----:B------:R-:W-:Y:S02]  /*2780*/  SEL R14, R14, RZ, P0 ;  /* 0x000000ff0e0e7207 */ /* 0x000fe40000000000 */
[----:B------:R-:W-:Y:S01]  /*2790*/  LOP3.LUT R12, R12, R3, RZ, 0x3c, !PT ;  /* 0x000000030c0c7212 */ /* 0x000fe200078e3cff */
[----:B------:R-:W-:Y:S06]  /*27a0*/  @P2 BRA `(.L_x_42) ;  /* 0xfffffff000002947 */ /* 0x000fec000383ffff */
[----:B------:R-:W-:Y:S01]  /*27b0*/  UIADD3 UR4, UPT, UPT, UR4, 0x38, URZ ;  /* 0x0000003804047890 */ /* 0x000fe2000fffe0ff */
[----:B------:R-:W-:-:S03]  /*27c0*/  SHF.L.U32 R3, R15, 0x1f, RZ ;  /* 0x0000001f0f037819 */ /* 0x000fc600000006ff */
[----:B------:R-:W-:-:S09]  /*27d0*/  ULEA UR5, UR15, UR4, 0x3 ;  /* 0x000000040f057291 */ /* 0x000fd2000f8e18ff */
[----:B------:R-:W1:Y:S02]  /*27e0*/  SYNCS.PHASECHK.TRANS64.TRYWAIT P0, [UR5], R3 ;  /* 0x00000003ff0075a7 */ /* 0x000e640008001105 */
[----:B-1----:R-:W-:Y:S05]  /*27f0*/  @!P0 BRA `(.L_x_43) ;  /* 0x0000005c00088947 */ /* 0x002fea0003800000 */
.L_x_148:
[----:B------:R-:W-:-:S04]  /*2800*/  UIADD3 UR6, UPT, UPT, UR15, 0x1, URZ ;  /* 0x000000010f067890 */ /* 0x000fc8000fffe0ff */
[----:B------:R-:W-:-:S04]  /*2810*/  UISETP.NE.AND UP0, UPT, UR6, 0x7, UPT ;  /* 0x000000070600788c */ /* 0x000fc8000bf05270 */
[----:B------:R-:W-:Y:S02]  /*2820*/  USEL UR7, URZ, 0x1, UP0 ;  /* 0x00000001ff077887 */ /* 0x000fe40008000000 */
[----:B------:R-:W-:-:S04]  /*2830*/  USEL UR6, UR6, URZ, UP0 ;  /* 0x000000ff06067287 */ /* 0x000fc80008000000 */
[----:B------:R-:W-:Y:S01]  /*2840*/  ULEA UR5, UR6, UR4, 0x3 ;  /* 0x0000000406057291 */ /* 0x000fe2000f8e18ff */
[----:B------:R-:W-:-:S04]  /*2850*/  LOP3.LUT R2, R15, UR7, RZ, 0x3c, !PT ;  /* 0x000000070f027c12 */ /* 0x000fc8000f8e3cff */
[----:B-1----:R-:W-:-:S04]  /*2860*/  SHF.L.U32 R3, R2, 0x1f, RZ ;  /* 0x0000001f02037819 */ /* 0x002fc800000006ff */
[----:B------:R-:W1:Y:S02]  /*2870*/  SYNCS.PHASECHK.TRANS64.TRYWAIT P0, [UR5], R3 ;  /* 0x00000003ff0075a7 */ /* 0x000e640008001105 */
[----:B-1----:R-:W-:Y:S05]  /*2880*/  @!P0 BRA `(.L_x_44) ;  /* 0x0000005800fc8947 */ /* 0x002fea0003800000 */
.L_x_150:
        /* <DEDUP_REMOVED lines=9> */
.L_x_152:
        /* <DEDUP_REMOVED lines=9> */
.L_x_154:
        /* <DEDUP_REMOVED lines=9> */
.L_x_156:
        /* <DEDUP_REMOVED lines=9> */
.L_x_158:
[----:B------:R-:W-:-:S04]  /*2ad0*/  UIADD3 UR6, UPT, UPT, UR6, 0x1, URZ ;  /* 0x0000000106067890 */ /* 0x000fc8000fffe0ff */
[----:B------:R-:W-:-:S04]  /*2ae0*/  UISETP.NE.AND UP0, UPT, UR6, 0x7, UPT ;  /* 0x000000070600788c */ /* 0x000fc8000bf05270 */
[----:B------:R-:W-:Y:S02]  /*2af0*/  USEL UR5, URZ, 0x1, UP0 ;  /* 0x00000001ff057887 */ /* 0x000fe40008000000 */
[----:B------:R-:W-:-:S04]  /*2b00*/  USEL UR6, UR6, URZ, UP0 ;  /* 0x000000ff06067287 */ /* 0x000fc80008000000 */
[----:B------:R-:W-:Y:S01]  /*2b10*/  ULEA UR6, UR6, UR4, 0x3 ;  /* 0x0000000406067291 */ /* 0x000fe2000f8e18ff */
[----:B-1----:R-:W-:-:S04]  /*2b20*/  LOP3.LUT R3, R2, UR5, RZ, 0x3c, !PT ;  /* 0x0000000502037c12 */ /* 0x002fc8000f8e3cff */
[----:B------:R-:W-:Y:S01]  /*2b30*/  SHF.L.U32 R3, R3, 0x1f, RZ ;  /* 0x0000001f03037819 */ /* 0x000fe200000006ff */
[----:B---3--:R-:W-:-:S07]  /*2b40*/  IMAD.U32 R0, RZ, RZ, UR6 ;  /* 0x00000006ff007e24 */ /* 0x008fce000f8e00ff */
.L_x_49:
[----:B-1----:R1:W2:Y:S02]  /*2b50*/  SYNCS.PHASECHK.TRANS64.TRYWAIT P0, [R0+URZ], R3 ;  /* 0x00000003000075a7 */ /* 0x0022a400080011ff */
[----:B--2---:R-:W-:Y:S05]  /*2b60*/  @!P0 NANOSLEEP.SYNCS 0x989680 ;  /* 0x009896800000895d */ /* 0x004fea0003900000 */
[----:B------:R-:W2:Y:S02]  /*2b70*/  @!P0 SYNCS.PHASECHK.TRANS64 P0, [R0+URZ], R3 ;  /* 0x00000003000085a7 */ /* 0x000ea400080010ff */
[----:B--2---:R-:W-:Y:S05]  /*2b80*/  @P0 EXIT ;  /* 0x000000000000094d */ /* 0x004fea0003800000 */
[----:B------:R-:W-:Y:S05]  /*2b90*/  BRA `(.L_x_49) ;  /* 0xfffffffc00ec7947 */ /* 0x000fea000383ffff */
.L_x_22:
[----:B------:R-:W-:-:S04]  /*2ba0*/  UISETP.NE.AND UP1, UPT, UR37, URZ, UPT ;  /* 0x000000ff2500728c */ /* 0x000fc8000bf25270 */
[----:B------:R-:W-:-:S09]  /*2bb0*/  UISETP.NE.OR UP1, UPT, UR10, 0x1, UP1 ;  /* 0x000000010a00788c */ /* 0x000fd20008f25670 */
[----:B------:R-:W-:Y:S05]  /*2bc0*/  BRA.U UP1, `(.L_x_50) ;  /* 0x00000005014c7547 */ /* 0x000fea000b800000 */
[----:B------:R-:W-:Y:S01]  /*2bd0*/  HFMA2 R11, -RZ, RZ, 0, 0 ;  /* 0x00000000ff0b7431 */ /* 0x000fe200000001ff */
[----:B------:R-:W-:Y:S01]  /*2be0*/  ISETP.GE.U32.AND P2, PT, R10, 0x2, PT ;  /* 0x000000020a00780c */ /* 0x000fe20003f46070 */
[----:B------:R-:W-:Y:S01]  /*2bf0*/  IMAD.MOV.U32 R12, RZ, RZ, 0x1 ;  /* 0x00000001ff0c7424 */ /* 0x000fe200078e00ff */
[----:B------:R-:W-:Y:S01]  /*2c00*/  CS2R R8, SRZ ;  /* 0x0000000000087805 */ /* 0x000fe2000001ff00 */
[----:B------:R-:W-:Y:S01]  /*2c10*/  IMAD.MOV.U32 R3, RZ, RZ, RZ ;  /* 0x000000ffff037224 */ /* 0x000fe200078e00ff */
[----:B------:R-:W-:Y:S01]  /*2c20*/  UMOV UR4, 0x400 ;  /* 0x0000040000047882 */ /* 0x000fe20000000000 */
[----:B------:R-:W-:Y:S01]  /*2c30*/  UMOV UR6, URZ ;  /* 0x000000ff00067c82 */ /* 0x000fe20008000000 */
[----:B------:R-:W-:-:S12]  /*2c40*/  ULEA UR37, UR37, UR4, 0x18 ;  /* 0x0000000425257291 */ /* 0x000fd8000f8ec0ff */
.L_x_54:
[----:B------:R-:W-:Y:S02]  /*2c50*/  LEA R0, R3, UR37, 0x3 ;  /* 0x0000002503007c11 */ /* 0x000fe4000f8e18ff */
[----:B------:R-:W-:-:S03]  /*2c60*/  SHF.L.U32 R5, R8, 0x1f, RZ ;  /* 0x0000001f08057819 */ /* 0x000fc600000006ff */
[----:B------:R-:W-:Y:S01]  /*2c70*/  VIADD R4, R0, 0x120 ;  /* 0x0000012000047836 */ /* 0x000fe20000000000 */
[----:B------:R-:W1:Y:S02]  /*2c80*/  SYNCS.PHASECHK.TRANS64.TRYWAIT P0, [R0+URZ+0x110], R5 ;  /* 0x00011005000075a7 */ /* 0x000e6400080011ff */
[----:B-1----:R-:W-:Y:S05]  /*2c90*/  @!P0 BRA `(.L_x_51) ;  /* 0x0000005800708947 */ /* 0x002fea0003800000 */
.L_x_159:
[----:B------:R-:W-:Y:S01]  /*2ca0*/  ULEA UR5, UR6, UR37, 0x3 ;  /* 0x0000002506057291 */ /* 0x000fe2000f8e18ff */
[----:B------:R-:W-:Y:S01]  /*2cb0*/  PRMT R4, RZ, 0x654, R4 ;  /* 0x00000654ff047816 */ /* 0x000fe20000000004 */
[----:B-1----:R-:W-:Y:S01]  /*2cc0*/  @!P2 IMAD.MOV.U32 R5, RZ, RZ, 0x10 ;  /* 0x00000010ff05a424 */ /* 0x002fe200078e00ff */
[----:B------:R-:W-:Y:S01]  /*2cd0*/  SHF.L.U32 R7, R12, 0x1f, RZ ;  /* 0x0000001f0c077819 */ /* 0x000fe200000006ff */
[----:B------:R-:W-:Y:S01]  /*2ce0*/  UIADD3 UR4, UPT, UPT, UR5, 0xb0, URZ ;  /* 0x000000b005047890 */ /* 0x000fe2000fffe0ff */
[----:B------:R1:W-:Y:S05]  /*2cf0*/  SYNCS.ARRIVE.TRANS64.RED.A1T0 RZ, [R4+URZ], RZ ;  /* 0x000000ff04ff79a7 */ /* 0x0003ea00081004ff */
[----:B------:R-:W-:Y:S01]  /*2d00*/  IMAD.U32 R13, RZ, RZ, UR4 ;  /* 0x00000004ff0d7e24 */ /* 0x000fe2000f8e00ff */
[----:B------:R-:W2:Y:S04]  /*2d10*/  SYNCS.PHASECHK.TRANS64.TRYWAIT P0, [UR5+0xc0], R7 ;  /* 0x0000c007ff0075a7 */ /* 0x000ea80008001105 */
[----:B------:R-:W-:Y:S01]  /*2d20*/  PRMT R13, R10, 0x654, R13 ;  /* 0x000006540a0d7816 */ /* 0x000fe2000000000d */
[----:B-12---:R-:W-:Y:S06]  /*2d30*/  @!P0 BRA `(.L_x_52) ;  /* 0x00000058005c8947 */ /* 0x006fec0003800000 */
.L_x_161:
[----:B------:R-:W-:Y:S01]  /*2d40*/  ULEA UR4, UR6, UR37, 0x4 ;  /* 0x0000002506047291 */ /* 0x000fe2000f8e20ff */
[----:B------:R-:W-:Y:S01]  /*2d50*/  SEL R2, R13, R2, !P2 ;  /* 0x000000020d027207 */ /* 0x000fe20005000000 */
[----:B------:R-:W-:Y:S01]  /*2d60*/  UIADD3 UR5, UPT, UPT, UR5, 0xb0, URZ ;  /* 0x000000b005057890 */ /* 0x000fe2000fffe0ff */
[----:B-1----:R-:W-:Y:S01]  /*2d70*/  LEA R0, R11, UR37, 0x3 ;  /* 0x000000250b007c11 */ /* 0x002fe2000f8e18ff */
[----:B------:R-:W-:Y:S01]  /*2d80*/  UIADD3 UR4, UPT, UPT, UR4, 0x140, URZ ;  /* 0x0000014004047890 */ /* 0x000fe2000fffe0ff */
[----:B------:R1:W-:Y:S01]  /*2d90*/  @!P2 SYNCS.ARRIVE.TRANS64.RED RZ, [R2+URZ], R5 ;  /* 0x0000000502ffa9a7 */ /* 0x0003e200080004ff */
[----:B------:R-:W-:Y:S01]  /*2da0*/  UIADD3 UR6, UPT, UPT, UR6, 0x1, URZ ;  /* 0x0000000106067890 */ /* 0x000fe2000fffe0ff */
[----:B------:R-:W-:-:S03]  /*2db0*/  VIADD R3, R3, 0x1 ;  /* 0x0000000103037836 */ /* 0x000fc60000000000 */
[----:B------:R-:W-:Y:S02]  /*2dc0*/  UISETP.NE.AND UP0, UPT, UR6, 0x2, UPT ;  /* 0x000000020600788c */ /* 0x000fe4000bf05270 */
[----:B------:R-:W-:Y:S01]  /*2dd0*/  ISETP.NE.AND P0, PT, R3, 0x2, PT ;  /* 0x000000020300780c */ /* 0x000fe20003f05270 */
[----:B------:R-:W-:Y:S06]  /*2de0*/  UGETNEXTWORKID.BROADCAST [UR4], [UR5] ;  /* 0x00000000040073ca */ /* 0x000fec0008000100 */
[----:B------:R-:W-:Y:S02]  /*2df0*/  USEL UR4, URZ, 0x1, UP0 ;  /* 0x00000001ff047887 */ /* 0x000fe40008000000 */
[----:B------:R-:W-:-:S04]  /*2e00*/  USEL UR6, UR6, URZ, UP0 ;  /* 0x000000ff06067287 */ /* 0x000fc80008000000 */
[----:B------:R-:W-:Y:S02]  /*2e10*/  LOP3.LUT R12, R12, UR4, RZ, 0x3c, !PT ;  /* 0x000000040c0c7c12 */ /* 0x000fe4000f8e3cff */
[----:B-1----:R-:W-:-:S04]  /*2e20*/  SHF.L.U32 R5, R9, 0x1f, RZ ;  /* 0x0000001f09057819 */ /* 0x002fc800000006ff */
[----:B------:R-:W1:Y:S02]  /*2e30*/  SYNCS.PHASECHK.TRANS64.TRYWAIT P1, [R0+URZ+0xb0], R5 ;  /* 0x0000b005000075a7 */ /* 0x000e6400080211ff */
[----:B-1----:R-:W-:Y:S05]  /*2e40*/  @!P1 BRA `(.L_x_53) ;  /* 0x0000005800309947 */ /* 0x002fea0003800000 */
.L_x_162:
[----:B------:R-:W-:Y:S01]  /*2e50*/  LEA R4, R11, UR37, 0x4 ;  /* 0x000000250b047c11 */ /* 0x000fe2000f8e20ff */
[----:B-1----:R-:W-:Y:S01]  /*2e60*/  VIADD R0, R0, 0xc0 ;  /* 0x000000c000007836 */ /* 0x002fe20000000000 */
[----:B------:R-:W-:Y:S01]  /*2e70*/  SEL R3, R3, RZ, P0 ;  /* 0x000000ff03037207 */ /* 0x000fe20000000000 */
[----:B------:R-:W-:-:S03]  /*2e80*/  VIADD R11, R11, 0x1 ;  /* 0x000000010b0b7836 */ /* 0x000fc60000000000 */
[----:B------:R-:W1:Y:S01]  /*2e90*/  LDS.128 R4, [R4+0x140] ;  /* 0x0001400004047984 */ /* 0x000e620000000c00 */
[----:B------:R-:W-:Y:S02]  /*2ea0*/  PRMT R0, RZ, 0x654, R0 ;  /* 0x00000654ff007816 */ /* 0x000fe40000000000 */
[C---:B------:R-:W-:Y:S01]  /*2eb0*/  ISETP.NE.AND P1, PT, R11.reuse, 0x2, PT ;  /* 0x000000020b00780c */ /* 0x040fe20003f25270 */
[----:B------:R-:W-:Y:S01]  /*2ec0*/  @!PT LDS RZ, [RZ] ;  /* 0x00000000fffff984 */ /* 0x000fe20000000800 */
[----:B------:R-:W-:Y:S01]  /*2ed0*/  @!PT LDS RZ, [RZ] ;  /* 0x00000000fffff984 */ /* 0x000fe20000000800 */
[----:B------:R-:W-:Y:S01]  /*2ee0*/  @!PT LDS RZ, [RZ] ;  /* 0x00000000fffff984 */ /* 0x000fe20000000800 */
[----:B------:R-:W-:Y:S01]  /*2ef0*/  @!PT LDS RZ, [RZ] ;  /* 0x00000000fffff984 */ /* 0x000fe20000000800 */
[----:B------:R2:W-:Y:S06]  /*2f00*/  MEMBAR.ALL.CTA ;  /* 0x0000000000007992 */ /* 0x0005ec0000008000 */
[----:B--2---:R-:W2:Y:S01]  /*2f10*/  FENCE.VIEW.ASYNC.S ;  /* 0x00000000000073c6 */ /* 0x004ea20000000000 */
[----:B------:R-:W-:Y:S01]  /*2f20*/  SEL R11, R11, RZ, P1 ;  /* 0x000000ff0b0b7207 */ /* 0x000fe20000800000 */
[----:B--2---:R2:W-:Y:S01]  /*2f30*/  SYNCS.ARRIVE.TRANS64.RED.A1T0 RZ, [R0+URZ], RZ ;  /* 0x000000ff00ff79a7 */ /* 0x0045e200081004ff */
[----:B-1----:R-:W-:-:S02]  /*2f40*/  LOP3.LUT P3, RZ, R6, 0x1, RZ, 0xc0, !PT ;  /* 0x0000000106ff7812 */ /* 0x002fc4000786c0ff */
[----:B------:R-:W-:-:S04]  /*2f50*/  SEL R5, RZ, 0x1, P0 ;  /* 0x00000001ff057807 */ /* 0x000fc80000000000 */
[----:B------:R-:W-:Y:S02]  /*2f60*/  LOP3.LUT R8, R8, R5, RZ, 0x3c, !PT ;  /* 0x0000000508087212 */ /* 0x000fe400078e3cff */
[----:B--2---:R-:W-:-:S04]  /*2f70*/  SEL R0, RZ, 0x1, P1 ;  /* 0x00000001ff007807 */ /* 0x004fc80000800000 */
[----:B------:R-:W-:Y:S01]  /*2f80*/  LOP3.LUT R9, R9, R0, RZ, 0x3c, !PT ;  /* 0x0000000009097212 */ /* 0x000fe200078e3cff */
[----:B------:R-:W-:Y:S06]  /*2f90*/  @P3 BRA `(.L_x_54) ;  /* 0xfffffffc002c3947 */ /* 0x000fec000383ffff */
[----:B------:R-:W-:Y:S01]  /*2fa0*/  ULEA UR5, UR6, UR37, 0x3 ;  /* 0x0000002506057291 */ /* 0x000fe2000f8e18ff */
[----:B------:R-:W-:-:S08]  /*2fb0*/  SHF.L.U32 R3, R12, 0x1f, RZ ;  /* 0x0000001f0c037819 */ /* 0x000fd000000006ff */
[----:B------:R-:W1:Y:S02]  /*2fc0*/  SYNCS.PHASECHK.TRANS64 P0, [UR5+0xc0], R3 ;  /* 0x0000c003ff0075a7 */ /* 0x000e640008001005 */
[----:B-1----:R-:W-:Y:S05]  /*2fd0*/  @P0 BRA `(.L_x_55) ;  /* 0x0000000000080947 */ /* 0x002fea0003800000 */
[----:B------:R-:W1:Y:S02]  /*2fe0*/  SYNCS.PHASECHK.TRANS64.TRYWAIT P0, [UR5+0xc0], R3 ;  /* 0x0000c003ff0075a7 */ /* 0x000e640008001105 */
[----:B-1----:R-:W-:Y:S05]  /*2ff0*/  @!P0 BRA `(.L_x_56) ;  /* 0x0000005400d88947 */ /* 0x002fea0003800000 */
.L_x_55:
[----:B------:R-:W-:-:S04]  /*3000*/  UIADD3 UR4, UPT, UPT, UR6, 0x1, URZ ;  /* 0x0000000106047890 */ /* 0x000fc8000fffe0ff */
[----:B------:R-:W-:-:S04]  /*3010*/  UISETP.NE.AND UP0, UPT, UR4, 0x2, UPT ;  /* 0x000000020400788c */ /* 0x000fc8000bf05270 */
[----:B------:R-:W-:Y:S02]  /*3020*/  USEL UR7, URZ, 0x1, UP0 ;  /* 0x00000001ff077887 */ /* 0x000fe40008000000 */
[----:B------:R-:W-:-:S04]  /*3030*/  USEL UR4, UR4, URZ, UP0 ;  /* 0x000000ff04047287 */ /* 0x000fc80008000000 */
[----:B------:R-:W-:Y:S01]  /*3040*/  ULEA UR4, UR4, UR37, 0x3 ;  /* 0x0000002504047291 */ /* 0x000fe2000f8e18ff */
[----:B-1----:R-:W-:-:S04]  /*3050*/  LOP3.LUT R3, R12, UR7, RZ, 0x3c, !PT ;  /* 0x000000070c037c12 */ /* 0x002fc8000f8e3cff */
[----:B------:R-:W-:-:S04]  /*3060*/  SHF.L.U32 R0, R3, 0x1f, RZ ;  /* 0x0000001f03007819 */ /* 0x000fc800000006ff */
[----:B------:R-:W1:Y:S02]  /*3070*/  SYNCS.PHASECHK.TRANS64 P0, [UR4+0xc0], R0 ;  /* 0x0000c000ff0075a7 */ /* 0x000e640008001004 */
[----:B-1----:R-:W-:Y:S05]  /*3080*/  @P0 EXIT ;  /* 0x000000000000094d */ /* 0x002fea0003800000 */
[----:B------:R-:W-:Y:S02]  /*3090*/  SHF.L.U32 R3, R3, 0x1f, RZ ;  /* 0x0000001f03037819 */ /* 0x000fe400000006ff */
[----:B------:R-:W-:-:S07]  /*30a0*/  MOV R0, UR4 ;  /* 0x0000000400007c02 */ /* 0x000fce0008000f00 */
.L_x_57:
[----:B-1----:R1:W2:Y:S02]  /*30b0*/  SYNCS.PHASECHK.TRANS64.TRYWAIT P0, [R0+URZ+0xc0], R3 ;  /* 0x0000c003000075a7 */ /* 0x0022a400080011ff */
[----:B--2---:R-:W-:Y:S05]  /*30c0*/  @!P0 NANOSLEEP.SYNCS 0x989680 ;  /* 0x009896800000895d */ /* 0x004fea0003900000 */
[----:B------:R-:W2:Y:S02]  /*30d0*/  @!P0 SYNCS.PHASECHK.TRANS64 P0, [R0+URZ+0xc0], R3 ;  /* 0x0000c003000085a7 */ /* 0x000ea400080010ff */
[----:B--2---:R-:W-:Y:S05]  /*30e0*/  @P0 EXIT ;  /* 0x000000000000094d */ /* 0x004fea0003800000 */
[----:B------:R-:W-:Y:S05]  /*30f0*/  BRA `(.L_x_57) ;  /* 0xfffffffc00ec7947 */ /* 0x000fea000383ffff */
.L_x_50:
[----:B------:R-:W-:Y:S05]  /*3100*/  BRA.U UP4, `(.L_x_58) ;  /* 0x0000001504487547 */ /* 0x000fea000b800000 */
[----:B------:R-:W-:Y:S01]  /*3110*/  UMOV UR4, 0x40 ;  /* 0x0000004000047882 */ /* 0x000fe20000000000 */
[----:B------:R-:W-:Y:S01]  /*3120*/  NOP ;  /* 0x0000000000007918 */ /* 0x000fe20000000000 */
[----:B------:R-:W-:Y:S01]  /*3130*/  ULEA UR4, UR37, UR4, 0x18 ;  /* 0x0000000425047291 */ /* 0x000fe2000f8ec0ff */
[----:B------:R-:W-:Y:S02]  /*3140*/  UMOV UR5, 0x400 ;  /* 0x0000040000057882 */ /* 0x000fe40000000000 */
[----:B------:R-:W-:-:S06]  /*3150*/  ULEA UR37, UR37, UR5, 0x18 ;  /* 0x0000000525257291 */ /* 0x000fcc000f8ec0ff */
[----:B------:R-:W1:Y:S02]  /*3160*/  LDS.U8 R2, [UR4+0x1c] ;  /* 0x00001c04ff027984 */ /* 0x000e640008000000 */
[----:B-1----:R-:W-:-:S13]  /*3170*/  ISETP.NE.AND P0, PT, R2, RZ, PT ;  /* 0x000000ff0200720c */ /* 0x002fda0003f05270 */
[----:B------:R-:W-:Y:S05]  /*3180*/  @P0 BRA `(.L_x_59) ;  /* 0x0000000400080947 */ /* 0x000fea0003800000 */
[----:B------:R-:W-:Y:S02]  /*3190*/  UISETP.NE.U32.AND UP0, UPT, UR9, 0x1, UPT ;  /* 0x000000010900788c */ /* 0x000fe4000bf05070 */
[----:B------:R-:W-:-:S07]  /*31a0*/  UIADD3 UR6, UPT, UPT, UR4, 0x8, URZ ;  /* 0x0000000804067890 */ /* 0x000fce000fffe0ff */
[----:B------:R-:W-:Y:S05]  /*31b0*/  BRA.U !UP0, `(.L_x_60) ;  /* 0x00000001089c7547 */ /* 0x000fea000b800000 */
[----:B------:R-:W-:Y:S01]  /*31c0*/  ELECT P0, URZ, PT ;  /* 0x0000000000ff782f */ /* 0x000fe20003800000 */
[----:B------:R-:W-:-:S12]  /*31d0*/  BSSY B0, `(.L_x_60) ;  /* 0x0000025000007945 */ /* 0x000fd80003800000 */
[----:B------:R-:W-:Y:S05]  /*31e0*/  @!P0 BRA `(.L_x_61) ;  /* 0x00000000008c8947 */ /* 0x000fea0003800000 */
[----:B------:R-:W-:-:S05]  /*31f0*/  UMOV UR5, 0x10 ;  /* 0x0000001000057882 */ /* 0x000fca0000000000 */
[----:B------:R-:W-:Y:S04]  /*3200*/  DEPBAR.LE SB1, 0x36 ;  /* 0x00009d800000791a */ /* 0x000fe80000000000 */
[----:B------:R-:W1:Y:S02]  /*3210*/  UTCATOMSWS.2CTA.FIND_AND_SET.ALIGN UP1, UR5, UR5 ;  /* 0x00000005000575e3 */ /* 0x000e640008220800 */
[----:B-1----:R-:W-:Y:S01]  /*3220*/  MOV R11, UR5 ;  /* 0x00000005000b7c02 */ /* 0x002fe20008000f00 */
[----:B------:R-:W-:Y:S06]  /*3230*/  BRA.U UP1, `(.L_x_62) ;  /* 0x0000000101187547 */ /* 0x000fec000b800000 */
.L_x_63:
[----:B------:R-:W-:Y:S05]  /*3240*/  NANOSLEEP 0x64 ;  /* 0x000000640000795d */ /* 0x000fea0003800000 */
[----:B------:R-:W-:-:S05]  /*3250*/  UMOV UR5, 0x10 ;  /* 0x0000001000057882 */ /* 0x000fca0000000000 */
[----:B------:R-:W-:Y:S04]  /*3260*/  DEPBAR.LE SB1, 0x36 ;  /* 0x00009d800000791a */ /* 0x000fe80000000000 */
[----:B------:R-:W1:Y:S02]  /*3270*/  UTCATOMSWS.2CTA.FIND_AND_SET.ALIGN UP1, UR5, UR5 ;  /* 0x00000005000575e3 */ /* 0x000e640008220800 */
[----:B-1----:R-:W-:Y:S01]  /*3280*/  MOV R11, UR5 ;  /* 0x00000005000b7c02 */ /* 0x002fe20008000f00 */
[----:B------:R-:W-:Y:S05]  /*3290*/  BRA.U !UP1, `(.L_x_63) ;  /* 0xfffffffd09e87547 */ /* 0x000fea000b83ffff */
.L_x_62:
[----:B------:R-:W1:Y:S01]  /*32a0*/  LDS R5, [UR4+0x10] ;  /* 0x00001004ff057984 */ /* 0x000e620008000800 */
[----:B------:R-:W-:Y:S01]  /*32b0*/  IMAD.U32 R3, RZ, RZ, UR37 ;  /* 0x00000025ff037e24 */ /* 0x000fe2000f8e00ff */
[----:B------:R-:W-:-:S03]  /*32c0*/  MOV R2, UR8 ;  /* 0x0000000800027c02 */ /* 0x000fc60008000f00 */
[----:B------:R-:W-:Y:S01]  /*32d0*/  VIADD R3, R3, 0x160 ;  /* 0x0000016003037836 */ /* 0x000fe20000000000 */
[----:B-1----:R-:W-:-:S04]  /*32e0*/  SHF.L.U32 R5, R5, 0x1f, RZ ;  /* 0x0000001f05057819 */ /* 0x002fc800000006ff */
[----:B------:R-:W1:Y:S02]  /*32f0*/  SYNCS.PHASECHK.TRANS64.TRYWAIT P0, [UR4+0x8], R5 ;  /* 0x00000805ff0075a7 */ /* 0x000e640008001104 */
[----:B-1----:R-:W-:Y:S05]  /*3300*/  @P0 BRA `(.L_x_64) ;  /* 0x0000000000080947 */ /* 0x002fea0003800000 */
[----:B------:R-:W1:Y:S02]  /*3310*/  SYNCS.PHASECHK.TRANS64.TRYWAIT P0, [UR4+0x8], R5 ;  /* 0x00000805ff0075a7 */ /* 0x000e640008001104 */
[----:B-1----:R-:W-:Y:S05]  /*3320*/  @!P0 BRA `(.L_x_65) ;  /* 0x0000005400248947 */ /* 0x002fea0003800000 */
.L_x_64:
[----:B-1----:R-:W-:Y:S01]  /*3330*/  HFMA2 R4, -RZ, RZ, 0, 5.9604644775390625e-08 ;  /* 0x00000001ff047431 */ /* 0x002fe200000001ff */
[----:B------:R-:W-:Y:S01]  /*3340*/  UPRMT UR5, UR8, 0x654, UR6 ;  /* 0x0000065408057896 */ /* 0x000fe20008000006 */
[----:B------:R-:W-:Y:S01]  /*3350*/  IMAD.MOV.U32 R6, RZ, RZ, 0xffff ;  /* 0x0000ffffff067424 */ /* 0x000fe200078e00ff */
[----:B------:R-:W-:Y:S01]  /*3360*/  PRMT R2, R2, 0x654, R3 ;  /* 0x0000065402027816 */ /* 0x000fe20000000003 */
[----:B------:R-:W-:Y:S02]  /*3370*/  IMAD.MOV.U32 R5, RZ, RZ, 0x4 ;  /* 0x00000004ff057424 */ /* 0x000fe400078e00ff */
[----:B------:R-:W-:Y:S01]  /*3380*/  IMAD.SHL.U32 R9, R11, 0x20, RZ ;  /* 0x000000200b097824 */ /* 0x000fe200078e00ff */
[----:B------:R-:W-:Y:S02]  /*3390*/  MOV R3, UR5 ;  /* 0x0000000500037c02 */ /* 0x000fe40008000f00 */
[-C--:B------:R-:W-:Y:S01]  /*33a0*/  SHF.L.U32 R7, R6, R11.reuse, RZ ;  /* 0x0000000b06077219 */ /* 0x080fe200000006ff */
[----:B------:R1:W-:Y:S01]  /*33b0*/  SYNCS.ARRIVE.TRANS64.RED RZ, [UR5], R5 ;  /* 0x00000005ffff79a7 */ /* 0x0003e20008000405 */
[----:B------:R-:W-:Y:S01]  /*33c0*/  SHF.L.U32 R6, R4, R11, RZ ;  /* 0x0000000b04067219 */ /* 0x000fe200000006ff */
[----:B------:R1:W-:Y:S04]  /*33d0*/  STS [UR37+0x160], R9 ;  /* 0x00016009ff007988 */ /* 0x0003e80008000825 */
[----:B------:R1:W-:Y:S04]  /*33e0*/  STAS [R2.64], R11 ;  /* 0x0000000b02007dbd */ /* 0x0003e8000c0008ff */
[----:B------:R1:W-:Y:S04]  /*33f0*/  ATOMS.OR RZ, [UR4+0x14], R7 ;  /* 0x00001407ffff798c */ /* 0x0003e8000b000004 */
[----:B------:R1:W-:Y:S04]  /*3400*/  ATOMS.OR RZ, [UR4+0x18], R6 ;  /* 0x00001806ffff798c */ /* 0x0003e8000b000004 */
[----:B------:R1:W-:Y:S02]  /*3410*/  ATOMS.XOR RZ, [UR4+0x10], R4 ;  /* 0x00001004ffff798c */ /* 0x0003e4000b800004 */
.L_x_61:
[----:B------:R-:W-:Y:S05]  /*3420*/  BSYNC B0 ;  /* 0x0000000000007941 */ /* 0x000fea0003800000 */
.L_x_60:
[----:B------:R-:W-:Y:S05]  /*3430*/  BRA.U UP0, `(.L_x_66) ;  /* 0x00000001006c7547 */ /* 0x000fea000b800000 */
[----:B------:R-:W-:-:S03]  /*3440*/  UMOV UR5, 0xffffffff ;  /* 0xffffffff00057882 */ /* 0x000fc60000000000 */
[----:B------:R-:W-:Y:S05]  /*3450*/  BRA.DIV UR5, `(.L_x_67) ;  /* 0x0000005205f07947 */ /* 0x000fea000b800000 */
[----:B------:R-:W-:-:S13]  /*3460*/  ELECT P6, URZ, PT ;  /* 0x0000000000ff782f */ /* 0x000fda00038c0000 */
.L_x_166:
[----:B------:R-:W-:Y:S05]  /*3470*/  @!P6 BRA `(.L_x_66) ;  /* 0x00000000005ce947 */ /* 0x000fea0003800000 */
[----:B-1----:R-:W1:Y:S02]  /*3480*/  LDS R3, [UR4+0x10] ;  /* 0x00001004ff037984 */ /* 0x002e640008000800 */
[----:B-1----:R-:W-:-:S04]  /*3490*/  SHF.L.U32 R3, R3, 0x1f, RZ ;  /* 0x0000001f03037819 */ /* 0x002fc800000006ff */
[----:B------:R-:W1:Y:S02]  /*34a0*/  SYNCS.PHASECHK.TRANS64.TRYWAIT P0, [UR4+0x8], R3 ;  /* 0x00000803ff0075a7 */ /* 0x000e640008001104 */
[----:B-1----:R-:W-:Y:S05]  /*34b0*/  @P0 BRA `(.L_x_68) ;  /* 0x0000000000080947 */ /* 0x002fea0003800000 */
[----:B------:R-:W1:Y:S02]  /*34c0*/  SYNCS.PHASECHK.TRANS64.TRYWAIT P0, [UR4+0x8], R3 ;  /* 0x00000803ff0075a7 */ /* 0x000e640008001104 */
[----:B-1----:R-:W-:Y:S05]  /*34d0*/  @!P0 BRA `(.L_x_69) ;  /* 0x0000005000f08947 */ /* 0x002fea0003800000 */
.L_x_68:
[----:B------:R-:W2:Y:S01]  /*34e0*/  LDS R5, [UR37+0x160] ;  /* 0x00016025ff057984 */ /* 0x000ea20008000800 */
[----:B-1----:R-:W-:Y:S02]  /*34f0*/  HFMA2 R2, -RZ, RZ, 0, 5.9604644775390625e-08 ;  /* 0x00000001ff027431 */ /* 0x002fe400000001ff */
[----:B------:R-:W-:Y:S01]  /*3500*/  IMAD.MOV.U32 R3, RZ, RZ, 0xffff ;  /* 0x0000ffffff037424 */ /* 0x000fe200078e00ff */
[----:B------:R-:W-:Y:S01]  /*3510*/  UPRMT UR5, UR8, 0x654, UR6 ;  /* 0x0000065408057896 */ /* 0x000fe20008000006 */
[----:B--2---:R-:W-:-:S03]  /*3520*/  IMAD.SHL.U32 R4, R5, 0x20, RZ ;  /* 0x0000002005047824 */ /* 0x004fc600078e00ff */
[-C--:B------:R-:W-:Y:S02]  /*3530*/  SHF.L.U32 R3, R3, R5.reuse, RZ ;  /* 0x0000000503037219 */ /* 0x080fe400000006ff */
[----:B------:R-:W-:Y:S01]  /*3540*/  SHF.L.U32 R5, R2, R5, RZ ;  /* 0x0000000502057219 */ /* 0x000fe200000006ff */
[----:B------:R2:W-:Y:S04]  /*3550*/  STS [UR37+0x160], R4 ;  /* 0x00016004ff007988 */ /* 0x0005e80008000825 */
[----:B------:R2:W-:Y:S04]  /*3560*/  ATOMS.OR RZ, [UR4+0x14], R3 ;  /* 0x00001403ffff798c */ /* 0x0005e8000b000004 */
[----:B------:R2:W-:Y:S01]  /*3570*/  ATOMS.OR RZ, [UR4+0x18], R5 ;  /* 0x00001805ffff798c */ /* 0x0005e2000b000004 */
[----:B------:R-:W-:Y:S03]  /*3580*/  SYNCS.ARRIVE.TRANS64.RED.A1T0 RZ, [UR5], RZ ;  /* 0x000000ffffff79a7 */ /* 0x000fe60008100405 */
[----:B------:R2:W-:Y:S01]  /*3590*/  ATOMS.XOR RZ, [UR4+0x10], R2 ;  /* 0x00001002ffff798c */ /* 0x0005e2000b800004 */
[----:B------:R-:W-:Y:S05]  /*35a0*/  BRA `(.L_x_66) ;  /* 0x0000000000107947 */ /* 0x000fea0003800000 */
.L_x_59:
[----:B------:R-:W-:-:S05]  /*35b0*/  MOV R2, 0xffffffff ;  /* 0xffffffff00027802 */ /* 0x000fca0000000f00 */
[----:B------:R1:W-:Y:S02]  /*35c0*/  STS [UR37+0x160], R2 ;  /* 0x00016002ff007988 */ /* 0x0003e40008000825 */
[----:B-1----:R-:W-:Y:S02]  /*35d0*/  MOV R2, 0x35f0 ;  /* 0x000035f000027802 */ /* 0x002fe40000000f00 */
[----:B-----5:R-:W-:Y:S05]  /*35e0*/  CALL.REL.NOINC `($__internal_1_$__cuda_sm10x_tcgen05_guardrail_trap_phase_invalid_during_alloc) ;  /* 0x0000005800807944 */ /* 0x020fea0003c00000 */
.L_x_66:
[----:B------:R-:W-:Y:S05]  /*35f0*/  WARPSYNC.ALL ;  /* 0x0000000000007948 */ /* 0x000fea0003800000 */
[----:B------:R-:W3:Y:S01]  /*3600*/  S2UR UR11, SR_CgaCtaId ;  /* 0x00000000000b79c3 */ /* 0x000ee20000008800 */
[----:B------:R-:W-:Y:S01]  /*3610*/  UMOV UR4, 0x400 ;  /* 0x0000040000047882 */ /* 0x000fe20000000000 */
[----:B------:R-:W-:-:S06]  /*3620*/  NOP ;  /* 0x0000000000007918 */ /* 0x000fcc0000000000 */
[----:B------:R-:W-:Y:S06]  /*3630*/  BAR.ARV 0x6, 0xa0 ;  /* 0x0182800000007b1d */ /* 0x000fec0000002000 */
[----:B------:R-:W4:Y:S01]  /*3640*/  LDCU UR5, c[0x0][0x38c] ;  /* 0x00007180ff0577ac */ /* 0x000f220008000800 */
[----:B------:R-:W-:Y:S01]  /*3650*/  LOP3.LUT R0, R0, 0xffff, RZ, 0xc0, !PT ;  /* 0x0000ffff00007812 */ /* 0x000fe200078ec0ff */
[----:B-1----:R-:W-:Y:S01]  /*3660*/  IMAD.MOV.U32 R9, RZ, RZ, 0x1 ;  /* 0x00000001ff097424 */ /* 0x002fe200078e00ff */
[----:B------:R-:W-:Y:S01]  /*3670*/  LOP3.LUT R8, R8, 0xffff, RZ, 0xc0, !PT ;  /* 0x0000ffff08087812 */ /* 0x000fe200078ec0ff */
[----:B------:R-:W-:Y:S01]  /*3680*/  UMOV UR17, URZ ;  /* 0x000000ff00117c82 */ /* 0x000fe20008000000 */
[----:B------:R-:W-:Y:S01]  /*3690*/  R2UR UR12, R0 ;  /* 0x00000000000c72ca */ /* 0x000fe200000e0000 */
[----:B------:R-:W-:Y:S01]  /*36a0*/  UMOV UR16, URZ ;  /* 0x000000ff00107c82 */ /* 0x000fe20008000000 */
[----:B------:R-:W-:Y:S01]  /*36b0*/  R2UR UR13, R8 ;  /* 0x00000000080d72ca */ /* 0x000fe200000e0000 */
[----:B------:R-:W-:Y:S01]  /*36c0*/  IMAD.MOV.U32 R8, RZ, RZ, RZ ;  /* 0x000000ffff087224 */ /* 0x000fe200078e00ff */
[----:B------:R-:W-:Y:S01]  /*36d0*/  UMOV UR15, URZ ;  /* 0x000000ff000f7c82 */ /* 0x000fe20008000000 */
[----:B---3--:R-:W-:-:S02]  /*36e0*/  ULEA UR11, UR11, UR4, 0x18 ;  /* 0x000000040b0b7291 */ /* 0x008fc4000f8ec0ff */
[----:B------:R-:W-:Y:S02]  /*36f0*/  UISETP.NE.AND UP2, UPT, UR9, URZ, UPT ;  /* 0x000000ff0900728c */ /* 0x000fe4000bf45270 */
[----:B------:R-:W-:Y:S02]  /*3700*/  UIADD3 UR14, UPT, UPT, UR11, 0x3300, URZ ;  /* 0x000033000b0e7890 */ /* 0x000fe4000fffe0ff */
[----:B------:R-:W-:Y:S02]  /*3710*/  UIADD3 UR4, UPT, UPT, UR11, 0x1f300, URZ ;  /* 0x0001f3000b047890 */ /* 0x000fe4000fffe0ff */
[----:B----4-:R-:W-:Y:S01]  /*3720*/  UIADD3 UR5, UPT, UPT, UR5, 0x7f, URZ ;  /* 0x0000007f05057890 */ /* 0x010fe2000fffe0ff */
[----:B--2---:R-:W1:Y:S01]  /*3730*/  LDS R2, [UR11+0x160] ;  /* 0x0001600bff027984 */ /* 0x004e620008000800 */
[----:B------:R-:W-:Y:S02]  /*3740*/  USHF.R.U32.HI UR14, URZ, 0x4, UR14 ;  /* 0x00000004ff0e7899 */ /* 0x000fe4000801160e */
[----:B------:R-:W-:-:S02]  /*3750*/  USHF.R.S32.HI UR10, URZ, 0x1f, UR5 ;  /* 0x0000001fff0a7899 */ /* 0x000fc40008011405 */
[----:B------:R-:W-:Y:S02]  /*3760*/  USHF.R.U32.HI UR4, URZ, 0x4, UR4 ;  /* 0x00000004ff047899 */ /* 0x000fe40008011604 */
[----:B------:R-:W-:Y:S02]  /*3770*/  ULEA.HI UR10, UR10, UR5, URZ, 0x7 ;  /* 0x000000050a0a7291 */ /* 0x000fe4000f8f38ff */
[----:B------:R-:W-:Y:S02]  /*3780*/  ULOP3.LUT UR14, UR14, 0x3fff, URZ, 0xc0, !UPT ;  /* 0x00003fff0e0e7892 */ /* 0x000fe4000f8ec0ff */
[----:B------:R-:W-:Y:S02]  /*3790*/  USHF.R.S32.HI UR10, URZ, 0x7, UR10 ;  /* 0x00000007ff0a7899 */ /* 0x000fe4000801140a */
[----:B------:R-:W-:Y:S02]  /*37a0*/  ULOP3.LUT UR4, UR4, 0x3fff, URZ, 0xc0, !UPT ;  /* 0x00003fff04047892 */ /* 0x000fe4000f8ec0ff */
[----:B------:R-:W-:Y:S01]  /*37b0*/  UISETP.LT.AND UP0, UPT, UR10, 0x1, UPT ;  /* 0x000000010a00788c */ /* 0x000fe2000bf01270 */
[----:B------:R-:W-:Y:S01]  /*37c0*/  UMOV UR34, 0x0 ;  /* 0x0000000000227882 */ /* 0x000fe20000000000 */
        /* <DEDUP_REMOVED lines=9> */
[----:B------:R-:W-:-:S02]  /*3860*/  ULOP3.LUT UR14, UR14, 0x10000, URZ, 0xfc, !UPT ;  /* 0x000100000e0e7892 */ /* 0x000fc4000f8efcff */
[----:B------:R-:W-:Y:S02]  /*3870*/  ULOP3.LUT UR4, UR4, 0x10000, URZ, 0xfc, !UPT ;  /* 0x0001000004047892 */ /* 0x000fe4000f8efcff */
[----:B------:R-:W-:Y:S01]  /*3880*/  USEL UR23, UR10, 0x1, !UP0 ;  /* 0x000000010a177887 */ /* 0x000fe2000c000000 */
[----:B------:R-:W-:Y:S01]  /*3890*/  UMOV UR40, 0x0 ;  /* 0x0000000000287882 */ /* 0x000fe20000000000 */
[----:B------:R-:W-:Y:S01]  /*38a0*/  UMOV UR41, 0x8180010 ;  /* 0x0818001000297882 */ /* 0x000fe20000000000 */
[----:B------:R-:W-:Y:S01]  /*38b0*/  UMOV UR38, 0x0 ;  /* 0x0000000000267882 */ /* 0x000fe20000000000 */
[----:B------:R-:W-:Y:S01]  /*38c0*/  UMOV UR39, 0x8180010 ;  /* 0x0818001000277882 */ /* 0x000fe20000000000 */
[----:B------:R-:W-:Y:S01]  /*38d0*/  UMOV UR36, 0x0 ;  /* 0x0000000000247882 */ /* 0x000fe20000000000 */
[----:B------:R-:W-:Y:S01]  /*38e0*/  UMOV UR37, 0x8180010 ;  /* 0x0818001000257882 */ /* 0x000fe20000000000 */
[----:B-1----:R-:W-:Y:S02]  /*38f0*/  R2UR UR18, R2 ;  /* 0x00000000021272ca */ /* 0x002fe400000e0000 */
[----:B------:R-:W-:-:S13]  /*3900*/  CS2R R2, SRZ ;  /* 0x0000000000027805 */ /* 0x000fda000001ff00 */
.L_x_77:
[C---:B------:R-:W-:Y:S02]  /*3910*/  LEA R0, R8.reuse, UR11, 0x3 ;  /* 0x0000000b08007c11 */ /* 0x040fe4000f8e18ff */
[----:B------:R-:W-:Y:S02]  /*3920*/  SHF.L.U32 R5, R3, 0x1f, RZ ;  /* 0x0000001f03057819 */ /* 0x000fe400000006ff */
[----:B------:R-:W-:Y:S02]  /*3930*/  LEA R4, R8, UR11, 0x4 ;  /* 0x0000000b08047c11 */ /* 0x000fe4000f8e20ff */
[----:B------:R-:W1:Y:S02]  /*3940*/  SYNCS.PHASECHK.TRANS64.TRYWAIT P0, [R0+URZ+0xb0], R5 ;  /* 0x0000b005000075a7 */ /* 0x000e6400080011ff */
[----:B-1-34-:R-:W-:Y:S05]  /*3950*/  @!P0 BRA `(.L_x_70) ;  /* 0x0000004c00e88947 */ /* 0x01afea0003800000 */
.L_x_167:
[----:B-1----:R-:W1:Y:S01]  /*3960*/  LDS.128 R4, [R4+0x140] ;  /* 0x0001400004047984 */ /* 0x002e620000000c00 */
[----:B------:R-:W-:Y:S02]  /*3970*/  VIADD R0, R0, 0xc0 ;  /* 0x000000c000007836 */ /* 0x000fe40000000000 */
[----:B------:R-:W-:Y:S01]  /*3980*/  VIADD R8, R8, 0x1 ;  /* 0x0000000108087836 */ /* 0x000fe20000000000 */
[----:B------:R-:W-:Y:S01]  /*3990*/  @!PT LDS RZ, [RZ] ;  /* 0x00000000fffff984 */ /* 0x000fe20000000800 */
[----:B------:R-:W-:Y:S01]  /*39a0*/  @!PT LDS RZ, [RZ] ;  /* 0x00000000fffff984 */ /* 0x000fe20000000800 */
[----:B------:R-:W-:Y:S01]  /*39b0*/  @!PT LDS RZ, [RZ] ;  /* 0x00000000fffff984 */ /* 0x000fe20000000800 */
[----:B------:R-:W-:Y:S01]  /*39c0*/  @!PT LDS RZ, [RZ] ;  /* 0x00000000fffff984 */ /* 0x000fe20000000800 */
[----:B------:R2:W-:Y:S06]  /*39d0*/  MEMBAR.ALL.CTA ;  /* 0x0000000000007992 */ /* 0x0005ec0000008000 */
[----:B--2---:R-:W2:Y:S01]  /*39e0*/  FENCE.VIEW.ASYNC.S ;  /* 0x00000000000073c6 */ /* 0x004ea20000000000 */
[----:B------:R-:W-:-:S04]  /*39f0*/  PRMT R0, RZ, 0x654, R0 ;  /* 0x00000654ff007816 */ /* 0x000fc80000000000 */
[----:B--2---:R2:W-:Y:S01]  /*3a00*/  SYNCS.ARRIVE.TRANS64.RED.A1T0 RZ, [R0+URZ], RZ ;  /* 0x000000ff00ff79a7 */ /* 0x0045e200081004ff */
[----:B-1----:R-:W-:Y:S01]  /*3a10*/  LOP3.LUT P1, RZ, R6, 0x1, RZ, 0xc0, !PT ;  /* 0x0000000106ff7812 */ /* 0x002fe2000782c0ff */
[----:B--2---:R-:W-:-:S12]  /*3a20*/  BRA.U UP2, `(.L_x_71) ;  /* 0x0000000502587547 */ /* 0x004fd8000b800000 */
[----:B------:R-:W1:Y:S01]  /*3a30*/  LDCU UR5, c[0x0][0x38c] ;  /* 0x00007180ff0577ac */ /* 0x000e620008000800 */
[----:B------:R-:W-:Y:S02]  /*3a40*/  PLOP3.LUT P2, PT, PT, PT, PT, 0x80, 0x8 ;  /* 0x000000000008781c */ /* 0x000fe40003f4f070 */
[----:B------:R-:W-:Y:S01]  /*3a50*/  SHF.L.U32 R5, R9, 0x1f, RZ ;  /* 0x0000001f09057819 */ /* 0x000fe200000006ff */
[----:B------:R-:W-:Y:S02]  /*3a60*/  ULEA UR19, UR17, UR11, 0x3 ;  /* 0x0000000b11137291 */ /* 0x000fe4000f8e18ff */
[----:B------:R-:W-:Y:S02]  /*3a70*/  UIMAD UR20, UR17, 0x30, UR18 ;  /* 0x00000030111478a4 */ /* 0x000fe4000f8e0212 */
[----:B-1----:R-:W-:-:S06]  /*3a80*/  UISETP.GE.AND UP0, UPT, UR5, 0x1, UPT ;  /* 0x000000010500788c */ /* 0x002fcc000bf06270 */
[----:B------:R-:W-:-:S05]  /*3a90*/  PLOP3.LUT P0, PT, PT, PT, UP0, 0x80, 0x8 ;  /* 0x000000000008781c */ /* 0x000fca0003f0f008 */
[----:B------:R-:W-:-:S08]  /*3aa0*/  @UP0 ULEA UR5, UR16, UR11, 0x3 ;  /* 0x0000000b10050291 */ /* 0x000fd0000f8e18ff */
[----:B------:R-:W-:-:S04]  /*3ab0*/  @P0 SHF.L.U32 R0, R2, 0x1f, RZ ;  /* 0x0000001f02000819 */ /* 0x000fc800000006ff */
[----:B------:R1:W2:Y:S01]  /*3ac0*/  @P0 SYNCS.PHASECHK.TRANS64.TRYWAIT P2, [UR5], R0 ;  /* 0x00000000ff0005a7 */ /* 0x0002a20008041105 */
[----:B------:R-:W3:Y:S02]  /*3ad0*/  SYNCS.PHASECHK.TRANS64.TRYWAIT P0, [UR19+0xf0], R5 ;  /* 0x0000f005ff0075a7 */ /* 0x000ee40008001113 */
[----:B-123--:R-:W-:Y:S05]  /*3ae0*/  @!P0 BRA `(.L_x_72) ;  /* 0x0000004c00988947 */ /* 0x00efea0003800000 */
.L_x_169:
[----:B------:R-:W-:Y:S01]  /*3af0*/  UMOV UR22, UR15 ;  /* 0x0000000f00167c82 */ /* 0x000fe20008000000 */
[----:B------:R-:W-:Y:S05]  /*3b00*/  BRA.U !UP0, `(.L_x_73) ;  /* 0x0000000508107547 */ /* 0x000fea000b800000 */
[----:B------:R-:W-:Y:S02]  /*3b10*/  UIADD3 UR22, UPT, UPT, UR23, UR15, URZ ;  /* 0x0000000f17167290 */ /* 0x000fe4000fffe0ff */
[----:B------:R-:W-:Y:S01]  /*3b20*/  UPLOP3.LUT UP3, UPT, UPT, UPT, UPT, 0x40, 0x4 ;  /* 0x000000000004789c */ /* 0x000fe20003f6e870 */
[----:B------:R-:W-:Y:S01]  /*3b30*/  UMOV UR21, UR10 ;  /* 0x0000000a00157c82 */ /* 0x000fe20008000000 */
[----:B------:R-:W-:-:S09]  /*3b40*/  UMOV UR5, UR16 ;  /* 0x0000001000057c82 */ /* 0x000fd20008000000 */
.L_x_76:
[----:B--2---:R-:W-:Y:S01]  /*3b50*/  ULEA UR26, UR5, UR11, 0x3 ;  /* 0x0000000b051a7291 */ /* 0x004fe2000f8e18ff */
[----:B---3--:R-:W-:Y:S11]  /*3b60*/  @P2 BRA `(.L_x_74) ;  /* 0x00000000000c2947 */ /* 0x008ff60003800000 */
[----:B-1----:R-:W-:Y:S04]  /*3b70*/  SHF.L.U32 R5, R2, 0x1f, RZ ;  /* 0x0000001f02057819 */ /* 0x002fe800000006ff */
[----:B------:R-:W1:Y:S02]  /*3b80*/  SYNCS.PHASECHK.TRANS64.TRYWAIT P0, [UR26], R5 ;  /* 0x00000005ff0075a7 */ /* 0x000e64000800111a */
[----:B-1----:R-:W-:Y:S05]  /*3b90*/  @!P0 BRA `(.L_x_75) ;  /* 0x0000004c00848947 */ /* 0x002fea0003800000 */
.L_x_74:
[----:B------:R-:W-:Y:S01]  /*3ba0*/  UISETP.NE.AND UP0, UPT, UR21, 0x1, UPT ;  /* 0x000000011500788c */ /* 0x000fe2000bf05270 */
[----:B------:R-:W-:Y:S01]  /*3bb0*/  PLOP3.LUT P2, PT, PT, PT, PT, 0x80, 0x8 ;  /* 0x000000000008781c */ /* 0x000fe20003f4f070 */
[----:B------:R-:W-:Y:S02]  /*3bc0*/  UIADD3 UR16, UPT, UPT, UR5, 0x1, URZ ;  /* 0x0000000105107890 */ /* 0x000fe4000fffe0ff */
[----:B------:R-:W-:Y:S02]  /*3bd0*/  UIMAD UR6, UR5, 0x300, UR4 ;  /* 0x00000300050678a4 */ /* 0x000fe4000f8e0204 */
[----:B------:R-:W-:Y:S01]  /*3be0*/  UISETP.NE.AND UP1, UPT, UR16, 0x7, UPT ;  /* 0x000000071000788c */ /* 0x000fe2000bf25270 */
[----:B------:R-:W-:Y:S01]  /*3bf0*/  PLOP3.LUT P0, PT, PT, PT, UP0, 0x80, 0x8 ;  /* 0x000000000008781c */ /* 0x000fe20003f0f008 */
[----:B------:R-:W-:Y:S02]  /*3c00*/  ULEA UR70, UR5, UR14, 0xa ;  /* 0x0000000e05467291 */ /* 0x000fe4000f8e50ff */
[----:B------:R-:W-:Y:S02]  /*3c10*/  USEL UR42, URZ, 0x1, UP1 ;  /* 0x00000001ff2a7887 */ /* 0x000fe40008800000 */
[----:B------:R-:W-:Y:S02]  /*3c20*/  USEL UR16, UR16, URZ, UP1 ;  /* 0x000000ff10107287 */ /* 0x000fe40008800000 */
[----:B------:R-:W-:Y:S02]  /*3c30*/  UIADD3 UR68, UPT, UPT, UR6, 0x2, URZ ;  /* 0x0000000206447890 */ /* 0x000fe4000fffe0ff */
[----:B------:R-:W-:Y:S01]  /*3c40*/  @UP0 ULEA UR27, UR16, UR11, 0x3 ;  /* 0x0000000b101b0291 */ /* 0x000fe2000f8e18ff */
[----:B------:R-:W-:Y:S01]  /*3c50*/  LOP3.LUT R2, R2, UR42, RZ, 0x3c, !PT ;  /* 0x0000002a02027c12 */ /* 0x000fe2000f8e3cff */
[----:B------:R-:W-:Y:S02]  /*3c60*/  UIADD3 UR66, UPT, UPT, UR70, 0x2, URZ ;  /* 0x0000000246427890 */ /* 0x000fe4000fffe0ff */
[----:B------:R-:W-:Y:S01]  /*3c70*/  UIADD3 UR64, UPT, UPT, UR6, 0x4, URZ ;  /* 0x0000000406407890 */ /* 0x000fe2000fffe0ff */
[----:B-1----:R-:W-:Y:S01]  /*3c80*/  @P0 SHF.L.U32 R0, R2, 0x1f, RZ ;  /* 0x0000001f02000819 */ /* 0x002fe200000006ff */
[----:B------:R-:W-:Y:S02]  /*3c90*/  UIADD3 UR62, UPT, UPT, UR70, 0x4, URZ ;  /* 0x00000004463e7890 */ /* 0x000fe4000fffe0ff */
[----:B------:R-:W-:Y:S01]  /*3ca0*/  UIADD3 UR60, UPT, UPT, UR6, 0x6, URZ ;  /* 0x00000006063c7890 */ /* 0x000fe2000fffe0ff */
[----:B------:R2:W3:Y:S01]  /*3cb0*/  @P0 SYNCS.PHASECHK.TRANS64.TRYWAIT P2, [UR27], R0 ;  /* 0x00000000ff0005a7 */ /* 0x0004e2000804111b */
[----:B------:R-:W-:Y:S02]  /*3cc0*/  UIADD3 UR58, UPT, UPT, UR70, 0x6, URZ ;  /* 0x00000006463a7890 */ /* 0x000fe4000fffe0ff */
        /* <DEDUP_REMOVED lines=10> */
[----:B------:R-:W-:Y:S02]  /*3d70*/  UIADD3 UR21, UPT, UPT, UR21, -0x1, URZ ;  /* 0xffffffff15157890 */ /* 0x000fe4000fffe0ff */
[----:B------:R-:W-:Y:S01]  /*3d80*/  UISETP.NE.AND UP0, UPT, UR15, UR22, UPT ;  /* 0x000000160f00728c */ /* 0x000fe2000bf05270 */
[----:B------:R-:W-:Y:S01]  /*3d90*/  UMOV UR7, 0x40004040 ;  /* 0x4000404000077882 */ /* 0x000fe20000000000 */
[----:B------:R-:W-:Y:S01]  /*3da0*/  UMOV UR71, 0x40004040 ;  /* 0x4000404000477882 */ /* 0x000fe20000000000 */
[----:B------:R-:W-:Y:S01]  /*3db0*/  UMOV UR69, 0x40004040 ;  /* 0x4000404000457882 */ /* 0x000fe20000000000 */
[----:B------:R2:W-:Y:S01]  /*3dc0*/  UTCHMMA.2CTA gdesc[UR70], gdesc[UR6], tmem[UR20], tmem[UR34], idesc[UR35], UP3 ;  /* 0x00ff2206460075ea */ /* 0x0005e20009a00014 */
[----:B------:R-:W-:Y:S01]  /*3dd0*/  UPLOP3.LUT UP3, UPT, UPT, UPT, UPT, 0x80, 0x8 ;  /* 0x000000000008789c */ /* 0x000fe20003f6f070 */
[----:B------:R-:W-:Y:S01]  /*3de0*/  UMOV UR67, 0x40004040 ;  /* 0x4000404000437882 */ /* 0x000fe20000000000 */
[----:B------:R-:W-:Y:S01]  /*3df0*/  UMOV UR65, 0x40004040 ;  /* 0x4000404000417882 */ /* 0x000fe20000000000 */
[----:B------:R2:W-:Y:S01]  /*3e00*/  UTCHMMA.2CTA gdesc[UR66], gdesc[UR68], tmem[UR20], tmem[UR32], idesc[UR33], UPT ;  /* 0x00ff2044420075ea */ /* 0x0005e2000ba00014 */
        /* <DEDUP_REMOVED lines=14> */
[----:B------:R-:W-:Y:S01]  /*3ef0*/  UMOV UR43, 0x40004040 ;  /* 0x40004040002b7882 */ /* 0x000fe20000000000 */
[----:B------:R2:W-:Y:S01]  /*3f00*/  UTCHMMA.2CTA gdesc[UR46], gdesc[UR48], tmem[UR20], tmem[UR38], idesc[UR39], UPT ;  /* 0x00ff26302e0075ea */ /* 0x0005e2000ba00014 */
[----:B------:R2:W-:Y:S01]  /*3f10*/  UTCHMMA.2CTA gdesc[UR42], gdesc[UR44], tmem[UR20], tmem[UR36], idesc[UR37], UPT ;  /* 0x00ff242c2a0075ea */ /* 0x0005e2000ba00014 */
[----:B------:R2:W-:Y:S01]  /*3f20*/  UTCBAR.2CTA.MULTICAST [UR26], URZ, UR13 ;  /* 0x000000ff1a0073e9 */ /* 0x0005e2000820080d */
[----:B------:R-:W-:Y:S01]  /*3f30*/  UMOV UR5, UR16 ;  /* 0x0000001000057c82 */ /* 0x000fe20008000000 */
[----:B------:R-:W-:Y:S05]  /*3f40*/  BRA.U UP0, `(.L_x_76) ;  /* 0xfffffffd00007547 */ /* 0x000fea000b83ffff */
.L_x_73:
[----:B------:R-:W-:Y:S01]  /*3f50*/  UIADD3 UR19, UPT, UPT, UR19, 0xd0, URZ ;  /* 0x000000d013137890 */ /* 0x000fe2000fffe0ff */
[----:B------:R-:W-:-:S08]  /*3f60*/  UMOV UR15, UR22 ;  /* 0x00000016000f7c82 */ /* 0x000fd00008000000 */
[----:B------:R4:W-:Y:S01]  /*3f70*/  UTCBAR.2CTA.MULTICAST [UR19], URZ, UR12 ;  /* 0x000000ff130073e9 */ /* 0x0009e2000820080c */
[----:B------:R-:W-:Y:S02]  /*3f80*/  NOP ;  /* 0x0000000000007918 */ /* 0x000fe40000000000 */
.L_x_71:
[----:B------:R-:W-:Y:S01]  /*3f90*/  UIADD3 UR17, UPT, UPT, UR17, 0x1, URZ ;  /* 0x0000000111117890 */ /* 0x000fe2000fffe0ff */
[----:B------:R-:W-:-:S03]  /*3fa0*/  ISETP.NE.AND P0, PT, R8, 0x2, PT ;  /* 0x000000020800780c */ /* 0x000fc60003f05270 */
[----:B------:R-:W-:Y:S01]  /*3fb0*/  UISETP.NE.AND UP0, UPT, UR17, 0x4, UPT ;  /* 0x000000041100788c */ /* 0x000fe2000bf05270 */
[----:B-12---:R-:W-:Y:S02]  /*3fc0*/  SEL R0, RZ, 0x1, P0 ;  /* 0x00000001ff007807 */ /* 0x006fe40000000000 */
[----:B------:R-:W-:Y:S01]  /*3fd0*/  SEL R8, R8, RZ, P0 ;  /* 0x000000ff08087207 */ /* 0x000fe20000000000 */
[----:B------:R-:W-:Y:S01]  /*3fe0*/  USEL UR5, URZ, 0x1, UP0 ;  /* 0x00000001ff057887 */ /* 0x000fe20008000000 */
[----:B------:R-:W-:Y:S01]  /*3ff0*/  LOP3.LUT R3, R3, R0, RZ, 0x3c, !PT ;  /* 0x0000000003037212 */ /* 0x000fe200078e3cff */
[----:B------:R-:W-:-:S04]  /*4000*/  USEL UR17, UR17, URZ, UP0 ;  /* 0x000000ff11117287 */ /* 0x000fc80008000000 */
[----:B------:R-:W-:Y:S01]  /*4010*/  LOP3.LUT R9, R9, UR5, RZ, 0x3c, !PT ;  /* 0x0000000509097c12 */ /* 0x000fe2000f8e3cff */
[----:B------:R-:W-:Y:S07]  /*4020*/  @P1 BRA `(.L_x_77) ;  /* 0xfffffff800381947 */ /* 0x000fee000383ffff */
[----:B------:R-:W1:Y:S01]  /*4030*/  S2UR UR4, SR_CgaCtaId ;  /* 0x00000000000479c3 */ /* 0x000e620000008800 */
[----:B------:R-:W-:Y:S01]  /*4040*/  ELECT P0, URZ, PT ;  /* 0x0000000000ff782f */ /* 0x000fe20003800000 */
[----:B------:R-:W-:Y:S01]  /*4050*/  HFMA2 R0, -RZ, RZ, 0, 5.9604644775390625e-08 ;  /* 0x00000001ff007431 */ /* 0x000fe200000001ff */
[----:B------:R-:W-:-:S05]  /*4060*/  UMOV UR5, 0x40 ;  /* 0x0000004000057882 */ /* 0x000fca0000000000 */
[----:B------:R-:W-:Y:S01]  /*4070*/  UVIRTCOUNT.DEALLOC.SMPOOL 0x80 ;  /* 0x000000800000784c */ /* 0x000fe20000000000 */
[----:B------:R-:W-:Y:S02]  /*4080*/  UISETP.NE.AND UP0, UPT, UR9, URZ, UPT ;  /* 0x000000ff0900728c */ /* 0x000fe4000bf05270 */
[----:B-1----:R-:W-:-:S09]  /*4090*/  ULEA UR4, UR4, UR5, 0x18 ;  /* 0x0000000504047291 */ /* 0x002fd2000f8ec0ff */
[----:B------:R1:W-:Y:S01]  /*40a0*/  @P0 STS.U8 [UR4+0x1c], R0 ;  /* 0x00001c00ff000988 */ /* 0x0003e20008000004 */
[----:B------:R-:W-:Y:S05]  /*40b0*/  BRA.U UP0, `(.L_x_78) ;  /* 0x0000000100a07547 */ /* 0x000fea000b800000 */
[----:B------:R-:W-:Y:S01]  /*40c0*/  UIADD3 UR5, UPT, UPT, UR11, 0xf0, URZ ;  /* 0x000000f00b057890 */ /* 0x000fe2000fffe0ff */
[----:B------:R-:W-:-:S03]  /*40d0*/  SHF.L.U32 R3, R9, 0x1f, RZ ;  /* 0x0000001f09037819 */ /* 0x000fc600000006ff */
[----:B------:R-:W-:-:S09]  /*40e0*/  ULEA UR6, UR17, UR5, 0x3 ;  /* 0x0000000511067291 */ /* 0x000fd2000f8e18ff */
[----:B------:R-:W2:Y:S02]  /*40f0*/  SYNCS.PHASECHK.TRANS64.TRYWAIT P0, [UR6], R3 ;  /* 0x00000003ff0075a7 */ /* 0x000ea40008001106 */
[----:B--2---:R-:W-:Y:S05]  /*4100*/  @!P0 BRA `(.L_x_79) ;  /* 0x0000004800408947 */ /* 0x004fea0003800000 */
.L_x_172:
        /* <DEDUP_REMOVED lines=9> */
.L_x_174:
        /* <DEDUP_REMOVED lines=9> */
.L_x_176:
[----:B------:R-:W-:-:S04]  /*4230*/  UIADD3 UR7, UPT, UPT, UR7, 0x1, URZ ;  /* 0x0000000107077890 */ /* 0x000fc8000fffe0ff */
[----:B------:R-:W-:-:S04]  /*4240*/  UISETP.NE.AND UP1, UPT, UR7, 0x4, UPT ;  /* 0x000000040700788c */ /* 0x000fc8000bf25270 */
[----:B------:R-:W-:Y:S02]  /*4250*/  USEL UR6, URZ, 0x1, UP1 ;  /* 0x00000001ff067887 */ /* 0x000fe40008800000 */
[----:B------:R-:W-:-:S04]  /*4260*/  USEL UR7, UR7, URZ, UP1 ;  /* 0x000000ff07077287 */ /* 0x000fc80008800000 */
[----:B------:R-:W-:Y:S01]  /*4270*/  ULEA UR7, UR7, UR5, 0x3 ;  /* 0x0000000507077291 */ /* 0x000fe2000f8e18ff */
[----:B-1----:R-:W-:-:S04]  /*4280*/  LOP3.LUT R3, R2, UR6, RZ, 0x3c, !PT ;  /* 0x0000000602037c12 */ /* 0x002fc8000f8e3cff */
[----:B------:R-:W-:Y:S01]  /*4290*/  SHF.L.U32 R3, R3, 0x1f, RZ ;  /* 0x0000001f03037819 */ /* 0x000fe200000006ff */
[----:B------:R-:W-:-:S04]  /*42a0*/  IMAD.U32 R0, RZ, RZ, UR7 ;  /* 0x00000007ff007e24 */ /* 0x000fc8000f8e00ff */
[----:B------:R1:W2:Y:S03]  /*42b0*/  SYNCS.PHASECHK.TRANS64.TRYWAIT P0, [R0+URZ], R3 ;  /* 0x00000003000075a7 */ /* 0x0002a600080011ff */
[----:B--2---:R-:W-:Y:S05]  /*42c0*/  @!P0 NANOSLEEP.SYNCS 0x989680 ;  /* 0x009896800000895d */ /* 0x004fea0003900000 */
[----:B------:R-:W2:Y:S02]  /*42d0*/  @!P0 SYNCS.PHASECHK.TRANS64 P0, [R0+URZ], R3 ;  /* 0x00000003000085a7 */ /* 0x000ea400080010ff */
[----:B--2---:R-:W-:Y:S05]  /*42e0*/  @P0 BRA `(.L_x_82) ;  /* 0x0000000000200947 */ /* 0x004fea0003800000 */
.L_x_83:
[----:B--2---:R2:W1:Y:S02]  /*42f0*/  SYNCS.PHASECHK.TRANS64.TRYWAIT P0, [R0+URZ], R3 ;  /* 0x00000003000075a7 */ /* 0x00446400080011ff */
[----:B-1----:R-:W-:Y:S05]  /*4300*/  @!P0 NANOSLEEP.SYNCS 0x989680 ;  /* 0x009896800000895d */ /* 0x002fea0003900000 */
[----:B------:R-:W1:Y:S02]  /*4310*/  @!P0 SYNCS.PHASECHK.TRANS64 P0, [R0+URZ], R3 ;  /* 0x00000003000085a7 */ /* 0x000e6400080010ff */
[----:B-1----:R-:W-:Y:S05]  /*4320*/  @!P0 BRA `(.L_x_83) ;  /* 0xfffffffc00f08947 */ /* 0x002fea000383ffff */
[----:B------:R-:W-:Y:S05]  /*4330*/  BRA `(.L_x_82) ;  /* 0x00000000000c7947 */ /* 0x000fea0003800000 */
.L_x_78:
[----:B------:R-:W-:-:S04]  /*4340*/  UIADD3 UR5, UPT, UPT, UR11, 0x130, URZ ;  /* 0x000001300b057890 */ /* 0x000fc8000fffe0ff */
[----:B------:R-:W-:-:S09]  /*4350*/  UPRMT UR5, UR8, 0x654, UR5 ;  /* 0x0000065408057896 */ /* 0x000fd20008000005 */
[----:B------:R-:W-:Y:S03]  /*4360*/  SYNCS.ARRIVE.TRANS64.RED.A1T0 RZ, [UR5], RZ ;  /* 0x000000ffffff79a7 */ /* 0x000fe60008100405 */
.L_x_82:
[----:B-12---:R-:W-:Y:S01]  /*4370*/  SHF.L.U32 R3, RZ, 0x1f, RZ ;  /* 0x0000001fff037819 */ /* 0x006fe200000006ff */
[----:B------:R-:W-:Y:S01]  /*4380*/  UIADD3 UR5, UPT, UPT, UR11, 0x130, URZ ;  /* 0x000001300b057890 */ /* 0x000fe2000fffe0ff */
[----:B------:R-:W-:Y:S02]  /*4390*/  PLOP3.LUT P0, PT, PT, PT, UP0, 0x80, 0x8 ;  /* 0x000000000008781c */ /* 0x000fe40003f0f008 */
[----:B------:R-:W1:Y:S02]  /*43a0*/  SYNCS.PHASECHK.TRANS64.TRYWAIT P1, [UR11+0x130], R3 ;  /* 0x00013003ff0075a7 */ /* 0x000e64000802110b */
[----:B-1----:R-:W-:Y:S09]  /*43b0*/  @!P1 BRA `(.L_x_84) ;  /* 0x0000004400dc9947 */ /* 0x002ff20003800000 */
.L_x_178:
[----:B------:R-:W-:Y:S02]  /*43c0*/  @!UP0 UPRMT UR5, UR8, 0x654, UR5 ;  /* 0x0000065408058896 */ /* 0x000fe40008000005 */
[----:B------:R-:W-:Y:S01]  /*43d0*/  ULOP3.LUT UR6, UR18, 0xffff, URZ, 0xc0, !UPT ;  /* 0x0000ffff12067892 */ /* 0x000fe2000f8ec0ff */
[----:B------:R-:W-:-:S03]  /*43e0*/  UMOV UR8, 0xffff ;  /* 0x0000ffff00087882 */ /* 0x000fc60000000000 */
[----:B------:R-:W-:-:S03]  /*43f0*/  USHF.R.U32.HI UR6, URZ, 0x5, UR6 ;  /* 0x00000005ff067899 */ /* 0x000fc60008011606 */
[----:B------:R-:W-:Y:S01]  /*4400*/  @!P0 SYNCS.ARRIVE.TRANS64.RED.A1T0 RZ, [UR5], RZ ;  /* 0x000000ffffff89a7 */ /* 0x000fe20008100405 */
[----:B------:R-:W-:Y:S01]  /*4410*/  NOP ;  /* 0x0000000000007918 */ /* 0x000fe20000000000 */
[----:B-1----:R-:W1:Y:S01]  /*4420*/  LDS R0, [UR4+0x14] ;  /* 0x00001404ff007984 */ /* 0x002e620008000800 */
[----:B------:R-:W-:Y:S01]  /*4430*/  USHF.L.U32 UR8, UR8, UR6, URZ ;  /* 0x0000000608087299 */ /* 0x000fe200080006ff */
[----:B------:R-:W-:Y:S02]  /*4440*/  UMOV UR5, 0x1 ;  /* 0x0000000100057882 */ /* 0x000fe40000000000 */
[----:B------:R-:W-:-:S03]  /*4450*/  USHF.L.U32 UR5, UR5, UR6, URZ ;  /* 0x0000000605057299 */ /* 0x000fc600080006ff */
[----:B-1----:R-:W-:-:S04]  /*4460*/  LOP3.LUT R0, R0, UR8, RZ, 0xc0, !PT ;  /* 0x0000000800007c12 */ /* 0x002fc8000f8ec0ff */
[----:B------:R-:W-:-:S13]  /*4470*/  ISETP.NE.AND P0, PT, R0, UR8, PT ;  /* 0x0000000800007c0c */ /* 0x000fda000bf05270 */
[----:B------:R-:W-:Y:S05]  /*4480*/  @P0 BRA `(.L_x_85) ;  /* 0x0000000000580947 */ /* 0x000fea0003800000 */
[----:B------:R-:W1:Y:S02]  /*4490*/  LDS R0, [UR4+0x18] ;  /* 0x00001804ff007984 */ /* 0x000e640008000800 */
[----:B-1----:R-:W-:-:S04]  /*44a0*/  LOP3.LUT R0, R0, UR5, RZ, 0xc0, !PT ;  /* 0x0000000500007c12 */ /* 0x002fc8000f8ec0ff */
[----:B------:R-:W-:-:S13]  /*44b0*/  ISETP.NE.AND P0, PT, R0, UR5, PT ;  /* 0x0000000500007c0c */ /* 0x000fda000bf05270 */
[----:B------:R-:W-:Y:S05]  /*44c0*/  @P0 BRA `(.L_x_86) ;  /* 0x00000000003c0947 */ /* 0x000fea0003800000 */
[----:B------:R-:W1:Y:S01]  /*44d0*/  S2R R2, SR_LANEID ;  /* 0x0000000000027919 */ /* 0x000e620000000000 */
[----:B------:R-:W-:Y:S01]  /*44e0*/  ULOP3.LUT UR8, URZ, UR8, URZ, 0x33, !UPT ;  /* 0x00000008ff087292 */ /* 0x000fe2000f8e33ff */
[----:B------:R-:W-:Y:S01]  /*44f0*/  LOP3.LUT R4, RZ, UR5, RZ, 0x33, !PT ;  /* 0x00000005ff047c12 */ /* 0x000fe2000f8e33ff */
[----:B------:R-:W-:Y:S02]  /*4500*/  VOTEU.ANY UR7, UPT, PT ;  /* 0x0000000000077886 */ /* 0x000fe400038e0100 */
[----:B------:R-:W-:Y:S01]  /*4510*/  UFLO.U32 UR7, UR7 ;  /* 0x00000007000772bd */ /* 0x000fe200080e0000 */
[----:B------:R-:W2:Y:S01]  /*4520*/  REDUX UR5, R4 ;  /* 0x00000000040573c4 */ /* 0x000ea20000000000 */
[----:B------:R-:W-:-:S06]  /*4530*/  IMAD.U32 R0, RZ, RZ, UR8 ;  /* 0x00000008ff007e24 */ /* 0x000fcc000f8e00ff */
[----:B------:R1:W-:Y:S01]  /*4540*/  UTCATOMSWS.AND URZ, UR8 ;  /* 0x0000000800ff79e3 */ /* 0x0003e20008000000 */
[----:B------:R-:W3:Y:S01]  /*4550*/  REDUX UR6, R0 ;  /* 0x00000000000673c4 */ /* 0x000ee20000000000 */
[----:B-1----:R-:W-:Y:S01]  /*4560*/  ISETP.EQ.U32.AND P0, PT, R2, UR7, PT ;  /* 0x0000000702007c0c */ /* 0x002fe2000bf02070 */
[----:B--2---:R-:W-:Y:S01]  /*4570*/  IMAD.U32 R2, RZ, RZ, UR5 ;  /* 0x00000005ff027e24 */ /* 0x004fe2000f8e00ff */
[----:B---3--:R-:W-:-:S11]  /*4580*/  MOV R3, UR6 ;  /* 0x0000000600037c02 */ /* 0x008fd60008000f00 */
[----:B------:R1:W-:Y:S04]  /*4590*/  @P0 ATOMS.AND RZ, [UR4+0x14], R3 ;  /* 0x00001403ffff098c */ /* 0x0003e8000a800004 */
[----:B------:R1:W-:Y:S01]  /*45a0*/  @P0 ATOMS.AND RZ, [UR4+0x18], R2 ;  /* 0x00001802ffff098c */ /* 0x0003e2000a800004 */
[----:B------:R-:W-:Y:S05]  /*45b0*/  BRA `(.L_x_87) ;  /* 0x0000000000147947 */ /* 0x000fea0003800000 */
.L_x_86:
[----:B------:R-:W-:Y:S02]  /*45c0*/  MOV R2, 0x45e0 ;  /* 0x000045e000027802 */ /* 0x000fe40000000f00 */
[----:B---345:R-:W-:Y:S05]  /*45d0*/  CALL.REL.NOINC `($__internal_0_$__cuda_sm10x_tcgen05_guardrail_trap_col_being_dealloced_not_returned_by_alloc) ;  /* 0x0000004800787944 */ /* 0x038fea0003c00000 */
[----:B------:R-:W-:Y:S05]  /*45e0*/  BRA `(.L_x_87) ;  /* 0x0000000000087947 */ /* 0x000fea0003800000 */
.L_x_85:
[----:B------:R-:W-:Y:S02]  /*45f0*/  MOV R2, 0x4610 ;  /* 0x0000461000027802 */ /* 0x000fe40000000f00 */
[----:B---345:R-:W-:Y:S05]  /*4600*/  CALL.REL.NOINC `($__internal_2_$__cuda_sm10x_tcgen05_guardrail_trap_unallocated_columns_being_dealloced) ;  /* 0x0000004800847944 */ /* 0x038fea0003c00000 */
.L_x_87:
[----:B------:R-:W-:Y:S01]  /*4610*/  NOP ;  /* 0x0000000000007918 */ /* 0x000fe20000000000 */
[----:B----4-:R-:W-:Y:S05]  /*4620*/  EXIT ;  /* 0x000000000000794d */ /* 0x010fea0003800000 */
.L_x_58:
[----:B------:R-:W-:-:S09]  /*4630*/  UISETP.NE.OR UP5, UPT, UR10, 0x3, !UP5 ;  /* 0x000000030a00788c */ /* 0x000fd2000efa5670 */
[----:B------:R-:W-:Y:S05]  /*4640*/  BRA.U UP5, `(.L_x_88) ;  /* 0x0000000d05f47547 */ /* 0x000fea000b800000 */
[----:B------:R-:W1:Y:S01]  /*4650*/  LDCU.64 UR6, c[0x0][0x888] ;  /* 0x00011100ff0677ac */ /* 0x000e620008000a00 */
[----:B------:R-:W2:Y:S01]  /*4660*/  LDC R0, c[0x0][0xb30] ;  /* 0x0002cc00ff007b82 */ /* 0x000ea20000000800 */
[----:B------:R-:W-:Y:S02]  /*4670*/  HFMA2 R25, -RZ, RZ, 0, 0 ;  /* 0x00000000ff197431 */ /* 0x000fe400000001ff */
[----:B------:R-:W-:Y:S01]  /*4680*/  IMAD.MOV.U32 R32, RZ, RZ, 0x1 ;  /* 0x00000001ff207424 */ /* 0x000fe200078e00ff */
[----:B------:R-:W3:Y:S01]  /*4690*/  LDCU.64 UR4, c[0x0][0x890] ;  /* 0x00011200ff0477ac */ /* 0x000ee20008000a00 */
[----:B------:R-:W-:Y:S01]  /*46a0*/  IMAD.MOV.U32 R27, RZ, RZ, RZ ;  /* 0x000000ffff1b7224 */ /* 0x000fe200078e00ff */
[----:B------:R-:W-:Y:S01]  /*46b0*/  MOV R23, 0x1000 ;  /* 0x0000100000177802 */ /* 0x000fe20000000f00 */
[----:B------:R-:W-:Y:S01]  /*46c0*/  UPLOP3.LUT UP1, UPT, UPT, UPT, UPT, 0x40, 0x4 ;  /* 0x000000000004789c */ /* 0x000fe20003f2e870 */
[----:B------:R-:W4:Y:S08]  /*46d0*/  LDC R19, c[0x0][0x370] ;  /* 0x0000dc00ff137b82 */ /* 0x000f300000000800 */
[----:B------:R-:W4:Y:S01]  /*46e0*/  LDC R2, c[0x0][0xb0c] ;  /* 0x0002c300ff027b82 */ /* 0x000f220000000800 */
[----:B-1----:R-:W-:-:S03]  /*46f0*/  UISETP.NE.U32.AND UP3, UPT, UR6, URZ, UPT ;  /* 0x000000ff0600728c */ /* 0x002fc6000bf65070 */
[----:B------:R-:W-:Y:S01]  /*4700*/  UMOV UR6, 0x400 ;  /* 0x0000040000067882 */ /* 0x000fe20000000000 */
[----:B------:R-:W-:Y:S02]  /*4710*/  UISETP.NE.AND.EX UP3, UPT, UR7, URZ, UPT, UP3 ;  /* 0x000000ff0700728c */ /* 0x000fe4000bf65330 */
[----:B------:R-:W-:Y:S01]  /*4720*/  ULEA UR6, UR37, UR6, 0x18 ;  /* 0x0000000625067291 */ /* 0x000fe2000f8ec0ff */
[----:B------:R-:W1:Y:S01]  /*4730*/  LDC R18, c[0x0][0xb20] ;  /* 0x0002c800ff127b82 */ /* 0x000e620000000800 */
[----:B---3--:R-:W-:Y:S01]  /*4740*/  UISETP.NE.U32.AND UP4, UPT, UR4, URZ, UPT ;  /* 0x000000ff0400728c */ /* 0x008fe2000bf85070 */
[----:B--2---:R-:W-:Y:S01]  /*4750*/  ISETP.NE.AND P1, PT, R0, 0x1, PT ;  /* 0x000000010000780c */ /* 0x004fe20003f25270 */
[----:B------:R-:W-:Y:S02]  /*4760*/  UIADD3 UR7, UPT, UPT, UR6, 0x80, URZ ;  /* 0x0000008006077890 */ /* 0x000fe4000fffe0ff */
[----:B------:R-:W-:Y:S02]  /*4770*/  UIADD3 UR33, UPT, UPT, UR6, 0x70, URZ ;  /* 0x0000007006217890 */ /* 0x000fe4000fffe0ff */
[----:B------:R-:W-:Y:S01]  /*4780*/  UIADD3 UR25, UPT, UPT, UR6, 0x78, URZ ;  /* 0x0000007806197890 */ /* 0x000fe2000fffe0ff */
[----:B------:R-:W2:Y:S01]  /*4790*/  LDC.64 R36, c[0x0][0x348] ;  /* 0x0000d200ff247b82 */ /* 0x000ea20000000a00 */
[----:B------:R-:W-:-:S02]  /*47a0*/  UPRMT UR7, UR37, 0x654, UR7 ;  /* 0x0000065425077896 */ /* 0x000fc40008000007 */
[----:B------:R-:W-:-:S05]  /*47b0*/  UISETP.NE.AND.EX UP4, UPT, UR5, URZ, UPT, UP4 ;  /* 0x000000ff0500728c */ /* 0x000fca000bf85340 */
[----:B------:R-:W3:Y:S08]  /*47c0*/  LDC.64 R16, c[0x0][0xb10] ;  /* 0x0002c400ff107b82 */ /* 0x000ef00000000a00 */
[----:B------:R-:W1:Y:S08]  /*47d0*/  LDC.64 R6, c[0x0][0xb18] ;  /* 0x0002c600ff067b82 */ /* 0x000e700000000a00 */
[----:B------:R-:W1:Y:S08]  /*47e0*/  LDC.64 R4, c[0x0][0xb28] ;  /* 0x0002ca00ff047b82 */ /* 0x000e700000000a00 */
[----:B----4-:R-:W1:Y:S02]  /*47f0*/  LDC R22, c[0x0][0x374] ;  /* 0x0000dd00ff167b82 */ /* 0x010e640000000800 */
.L_x_98:
[----:B------:R-:W-:Y:S02]  /*4800*/  LEA R0, R27, UR6, 0x3 ;  /* 0x000000061b007c11 */ /* 0x000fe4000f8e18ff */
[----:B------:R-:W-:Y:S02]  /*4810*/  SHF.L.U32 R3, R25, 0x1f, RZ ;  /* 0x0000001f19037819 */ /* 0x000fe400000006ff */
[----:B------:R-:W-:Y:S02]  /*4820*/  LEA R28, R27, UR6, 0x4 ;  /* 0x000000061b1c7c11 */ /* 0x000fe4000f8e20ff */
[----:B----4-:R-:W4:Y:S02]  /*4830*/  SYNCS.PHASECHK.TRANS64.TRYWAIT P0, [R0+URZ+0xb0], R3 ;  /* 0x0000b003000075a7 */ /* 0x010f2400080011ff */
[----:B----4-:R-:W-:Y:S05]  /*4840*/  @!P0 BRA `(.L_x_89) ;  /* 0x0000004000d08947 */ /* 0x010fea0003800000 */
.L_x_179:
[----:B------:R-:W-:Y:S01]  /*4850*/  ISETP.GE.AND P0, PT, R26, 0x1, PT ;  /* 0x000000011a00780c */ /* 0x000fe20003f06270 */
[----:B-----5:R-:W1:Y:S01]  /*4860*/  LDS.128 R28, [R28+0x140] ;  /* 0x000140001c1c7984 */ /* 0x020e620000000c00 */
[----:B----4-:R-:W-:Y:S01]  /*4870*/  VIADD R0, R0, 0xc0 ;  /* 0x000000c000007836 */ /* 0x010fe20000000000 */
[----:B------:R-:W-:Y:S01]  /*4880*/  @!PT LDS RZ, [RZ] ;  /* 0x00000000fffff984 */ /* 0x000fe20000000800 */
[----:B------:R-:W-:Y:S01]  /*4890*/  @!PT LDS RZ, [RZ] ;  /* 0x00000000fffff984 */ /* 0x000fe20000000800 */
[----:B------:R-:W-:Y:S01]  /*48a0*/  @!PT LDS RZ, [RZ] ;  /* 0x00000000fffff984 */ /* 0x000fe20000000800 */
[----:B------:R-:W-:Y:S01]  /*48b0*/  @!PT LDS RZ, [RZ] ;  /* 0x00000000fffff984 */ /* 0x000fe20000000800 */
[----:B------:R4:W-:Y:S06]  /*48c0*/  MEMBAR.ALL.CTA ;  /* 0x0000000000007992 */ /* 0x0009ec0000008000 */
[----:B----4-:R-:W4:Y:S01]  /*48d0*/  FENCE.VIEW.ASYNC.S ;  /* 0x00000000000073c6 */ /* 0x010f220000000000 */
[----:B------:R-:W-:Y:S04]  /*48e0*/  PRMT R0, RZ, 0x654, R0 ;  /* 0x00000654ff007816 */ /* 0x000fe80000000000 */
[----:B----4-:R4:W-:Y:S01]  /*48f0*/  SYNCS.ARRIVE.TRANS64.RED.A1T0 RZ, [R0+URZ], RZ ;  /* 0x000000ff00ff79a7 */ /* 0x0109e200081004ff */
[----:B-1----:R-:W-:Y:S11]  /*4900*/  LOP3.LUT P3, RZ, R30, 0x1, RZ, 0xc0, !PT ;  /* 0x000000011eff7812 */ /* 0x002ff6000786c0ff */
[----:B------:R-:W-:Y:S02]  /*4910*/  @!UPT UIADD3 URZ, UPT, UPT, URZ, URZ, URZ ;  /* 0x000000fffffff290 */ /* 0x000fe4000fffe0ff */
[----:B------:R-:W-:Y:S02]  /*4920*/  @P3 MOV R13, R28 ;  /* 0x0000001c000d3202 */ /* 0x000fe40000000f00 */
[----:B------:R-:W-:Y:S01]  /*4930*/  @P3 LOP3.LUT R8, R29, 0xffff, RZ, 0xc0, !PT ;  /* 0x0000ffff1d083812 */ /* 0x000fe200078ec0ff */
[----:B----4-:R-:W-:Y:S06]  /*4940*/  @!P0 BRA `(.L_x_90) ;  /* 0x0000000000a48947 */ /* 0x010fec0003800000 */
[----:B------:R-:W-:Y:S01]  /*4950*/  IMAD.HI.U32 R33, R22, R7, RZ ;  /* 0x0000000716217227 */ /* 0x000fe200078e00ff */
[----:B------:R-:W-:Y:S02]  /*4960*/  ISETP.NE.AND P0, PT, R6, 0x1, PT ;  /* 0x000000010600780c */ /* 0x000fe40003f05270 */
[----:B------:R-:W-:Y:S01]  /*4970*/  ISETP.NE.AND P2, PT, R26, 0x1, PT ;  /* 0x000000011a00780c */ /* 0x000fe20003f45270 */
[----:B---3--:R-:W-:Y:S01]  /*4980*/  IMAD.HI.U32 R34, R19, R16, RZ ;  /* 0x0000001013227227 */ /* 0x008fe200078e00ff */
[----:B------:R-:W-:Y:S02]  /*4990*/  SHF.R.U32.HI R33, RZ, R18, R33 ;  /* 0x00000012ff217219 */ /* 0x000fe40000011621 */
[----:B------:R-:W-:Y:S01]  /*49a0*/  ISETP.NE.AND P4, PT, R2, 0x1, PT ;  /* 0x000000010200780c */ /* 0x000fe20003f85270 */
[----:B------:R-:W-:Y:S01]  /*49b0*/  IMAD.HI.U32 R38, R13, R16, RZ ;  /* 0x000000100d267227 */ /* 0x000fe200078e00ff */
[----:B------:R-:W-:Y:S02]  /*49c0*/  SHF.R.U32.HI R34, RZ, R17, R34 ;  /* 0x00000011ff227219 */ /* 0x000fe40000011622 */
[----:B------:R-:W-:Y:S01]  /*49d0*/  SEL R3, R22, R33, !P0 ;  /* 0x0000002116037207 */ /* 0x000fe20004000000 */
[C---:B------:R-:W-:Y:S01]  /*49e0*/  IMAD.HI.U32 R33, R8.reuse, R7, RZ ;  /* 0x0000000708217227 */ /* 0x040fe200078e00ff */
[----:B------:R-:W-:Y:S02]  /*49f0*/  SEL R11, R19, R34, !P4 ;  /* 0x00000022130b7207 */ /* 0x000fe40006000000 */
[----:B------:R-:W-:Y:S01]  /*4a00*/  SHF.R.U32.HI R38, RZ, R17, R38 ;  /* 0x00000011ff267219 */ /* 0x000fe20000011626 */
[----:B------:R-:W-:Y:S01]  /*4a10*/  IMAD.HI.U32 R40, R3, R4, RZ ;  /* 0x0000000403287227 */ /* 0x000fe200078e00ff */
[----:B------:R-:W-:Y:S03]  /*4a20*/  SHF.R.U32.HI R33, RZ, R18, R33 ;  /* 0x00000012ff217219 */ /* 0x000fe60000011621 */
[----:B------:R-:W-:Y:S01]  /*4a30*/  IMAD.HI.U32 R34, R11, R4, RZ ;  /* 0x000000040b227227 */ /* 0x000fe200078e00ff */
[----:B------:R-:W-:Y:S02]  /*4a40*/  @P2 SHF.R.U32.HI R3, RZ, R5, R40 ;  /* 0x00000005ff032219 */ /* 0x000fe40000011628 */
[----:B------:R-:W-:Y:S02]  /*4a50*/  SEL R9, R8, R33, !P0 ;  /* 0x0000002108097207 */ /* 0x000fe40004000000 */
[----:B------:R-:W-:Y:S01]  /*4a60*/  @P2 SHF.R.U32.HI R11, RZ, R5, R34 ;  /* 0x00000005ff0b2219 */ /* 0x000fe20000011622 */
[C---:B------:R-:W-:Y:S01]  /*4a70*/  IMAD R10, R26.reuse, R3, RZ ;  /* 0x000000031a0a7224 */ /* 0x040fe200078e02ff */
[----:B------:R-:W-:Y:S01]  /*4a80*/  SEL R3, R13, R38, !P4 ;  /* 0x000000260d037207 */ /* 0x000fe20006000000 */
[C---:B------:R-:W-:Y:S03]  /*4a90*/  IMAD.HI.U32 R14, R9.reuse, R4, RZ ;  /* 0x00000004090e7227 */ /* 0x040fe600078e00ff */
[----:B------:R-:W-:Y:S01]  /*4aa0*/  ISETP.GE.AND P0, PT, R9, R10, PT ;  /* 0x0000000a0900720c */ /* 0x000fe20003f06270 */
[C---:B------:R-:W-:Y:S01]  /*4ab0*/  IMAD R12, R26.reuse, R11, RZ ;  /* 0x0000000b1a0c7224 */ /* 0x040fe200078e02ff */
[-C--:B------:R-:W-:Y:S04]  /*4ac0*/  SHF.R.U32.HI R14, RZ, R5.reuse, R14 ;  /* 0x00000005ff0e7219 */ /* 0x080fe8000001160e */
[----:B------:R-:W-:Y:S02]  /*4ad0*/  ISETP.GE.OR P0, PT, R3, R12, P0 ;  /* 0x0000000c0300720c */ /* 0x000fe40000706670 */
[----:B------:R-:W-:Y:S05]  /*4ae0*/  SEL R15, R9, R14, !P2 ;  /* 0x0000000e090f7207 */ /* 0x000fea0005000000 */
[----:B------:R-:W-:Y:S04]  /*4af0*/  IMAD.MOV R14, RZ, RZ, -R15 ;  /* 0x000000ffff0e7224 */ /* 0x000fe800078e0a0f */
[----:B------:R-:W-:Y:S02]  /*4b00*/  IMAD R14, R26, R14, R9 ;  /* 0x0000000e1a0e7224 */ /* 0x000fe400078e0209 */
[C---:B------:R-:W-:Y:S05]  /*4b10*/  @!P0 IMAD.HI.U32 R10, R3.reuse, R4, RZ ;  /* 0x00000004030a8227 */ /* 0x040fea00078e00ff */
[----:B------:R-:W-:Y:S04]  /*4b20*/  @!P0 SHF.R.U32.HI R10, RZ, R5, R10 ;  /* 0x00000005ff0a8219 */ /* 0x000fe8000001160a */
[----:B------:R-:W-:Y:S01]  /*4b30*/  @!P0 SEL R0, R3, R10, !P2 ;  /* 0x0000000a03008207 */ /* 0x000fe20005000000 */
[----:B------:R-:W-:Y:S03]  /*4b40*/  IMAD.MOV R10, RZ, RZ, -R3 ;  /* 0x000000ffff0a7224 */ /* 0x000fe600078e0a03 */
[----:B------:R-:W-:Y:S01]  /*4b50*/  @!P0 IADD3 R15, PT, PT, R15, -R0, RZ ;  /* 0x800000000f0f8210 */ /* 0x000fe20007ffe0ff */
[----:B------:R-:W-:Y:S01]  /*4b60*/  @!P0 IMAD R0, R11, R14, R0 ;  /* 0x0000000e0b008224 */ /* 0x000fe200078e0200 */
[----:B------:R-:W-:Y:S01]  /*4b70*/  IADD3 R11, PT, PT, -R9, RZ, RZ ;  /* 0x000000ff090b7210 */ /* 0x000fe20007ffe1ff */
[----:B------:R-:W-:Y:S02]  /*4b80*/  IMAD R13, R2, R10, R13 ;  /* 0x0000000a020d7224 */ /* 0x000fe400078e020d */
[----:B------:R-:W-:Y:S02]  /*4b90*/  @!P0 IMAD R9, R15, R26, R3 ;  /* 0x0000001a0f098224 */ /* 0x000fe400078e0203 */
[----:B------:R-:W-:Y:S02]  /*4ba0*/  @!P0 IMAD.MOV.U32 R3, RZ, RZ, R0 ;  /* 0x000000ffff038224 */ /* 0x000fe400078e0000 */
[----:B------:R-:W-:Y:S02]  /*4bb0*/  IMAD R8, R6, R11, R8 ;  /* 0x0000000b06087224 */ /* 0x000fe400078e0208 */
[----:B------:R-:W-:Y:S02]  /*4bc0*/  IMAD R13, R3, R2, R13 ;  /* 0x00000002030d7224 */ /* 0x000fe400078e020d */
[----:B------:R-:W-:Y:S02]  /*4bd0*/  IMAD R8, R9, R6, R8 ;  /* 0x0000000609087224 */ /* 0x000fe400078e0208 */
.L_x_90:
[----:B------:R-:W-:Y:S05]  /*4be0*/  BRA.U UP1, `(.L_x_91) ;  /* 0x0000000101107547 */ /* 0x000fea000b800000 */
[----:B------:R-:W-:Y:S04]  /*4bf0*/  MOV R0, UR14 ;  /* 0x0000000e00007c02 */ /* 0x000fe80008000f00 */
[----:B------:R-:W-:Y:S04]  /*4c00*/  SHF.L.U32 R3, R0, 0x1f, RZ ;  /* 0x0000001f00037819 */ /* 0x000fe800000006ff */
[----:B------:R-:W1:Y:S02]  /*4c10*/  SYNCS.PHASECHK.TRANS64.TRYWAIT P0, [UR6+0xa8], R3 ;  /* 0x0000a803ff0075a7 */ /* 0x000e640008001106 */
[----:B-1----:R-:W-:Y:S05]  /*4c20*/  @!P0 BRA `(.L_x_92) ;  /* 0x0000003c00ec8947 */ /* 0x002fea0003800000 */
.L_x_91:
[----:B------:R-:W-:Y:S02]  /*4c30*/  R2UR UR34, R20 ;  /* 0x00000000142272ca */ /* 0x000fe400000e0000 */
[----:B------:R-:W-:Y:S02]  /*4c40*/  R2UR UR35, R21 ;  /* 0x00000000152372ca */ /* 0x000fe400000e0000 */
[----:B------:R-:W-:Y:S02]  /*4c50*/  ISETP.NE.U32.AND P2, PT, RZ, UR4, PT ;  /* 0x00000004ff007c0c */ /* 0x000fe4000bf45070 */
[----:B------:R-:W-:Y:S02]  /*4c60*/  SHF.L.U32 R12, R32, 0x1f, RZ ;  /* 0x0000001f200c7819 */ /* 0x000fe400000006ff */
[----:B------:R-:W-:Y:S05]  /*4c70*/  ISETP.NE.AND.EX P2, PT, RZ, UR5, PT, P2 ;  /* 0x00000005ff007c0c */ /* 0x000fea000bf45320 */
[----:B------:R-:W-:Y:S02]  /*4c80*/  UIMAD UR34, UR34, 0x60, URZ ;  /* 0x00000060222278a4 */ /* 0x000fe4000f8e02ff */
[----:B------:R-:W-:Y:S01]  /*4c90*/  USHF.L.U32 UR35, UR35, 0x6, URZ ;  /* 0x0000000623237899 */ /* 0x000fe200080006ff */
[----:B------:R-:W-:Y:S11]  /*4ca0*/  BRA.U !UP4, `(.L_x_93) ;  /* 0x000000010c347547 */ /* 0x000ff6000b800000 */
[----:B------:R-:W-:Y:S01]  /*4cb0*/  UPLOP3.LUT UP0, UPT, UPT, UPT, UP3, 0x80, 0x8 ;  /* 0x000000000008789c */ /* 0x000fe20003f0f030 */
[----:B-1----:R-:W-:Y:S02]  /*4cc0*/  HFMA2 R0, -RZ, RZ, 0, 5.9604644775390625e-08 ;  /* 0x00000001ff007431 */ /* 0x002fe400000001ff */
[----:B------:R-:W-:Y:S03]  /*4cd0*/  IMAD.MOV.U32 R59, RZ, RZ, 0x1 ;  /* 0x00000001ff3b7424 */ /* 0x000fe600078e00ff */
[----:B------:R-:W-:Y:S05]  /*4ce0*/  PLOP3.LUT P0, PT, PT, PT, UP0, 0x80, 0x8 ;  /* 0x000000000008781c */ /* 0x000fea0003f0f008 */
[----:B------:R-:W1:Y:S01]  /*4cf0*/  @UP0 LDCU.64 UR10, c[0x0][0x888] ;  /* 0x00011100ff0a07ac */ /* 0x000e620008000a00 */
[----:B------:R-:W-:Y:S07]  /*4d00*/  @UP0 UIMAD UR8, UR36, UR4, URZ ;  /* 0x00000004240802a4 */ /* 0x000fee000f8e02ff */
[----:B------:R-:W-:Y:S01]  /*4d10*/  @!P0 PRMT R59, R0, 0x7610, R59 ;  /* 0x00007610003b8816 */ /* 0x000fe2000000003b */
[----:B-1----:R-:W-:Y:S03]  /*4d20*/  @UP0 UIMAD.WIDE UR10, UR8, 0x4, UR10 ;  /* 0x00000004080a08a5 */ /* 0x002fe6000f8e020a */
[----:B------:R-:W1:Y:S03]  /*4d30*/  @!UP0 LDCU UR8, c[0x0][0x880] ;  /* 0x00011000ff0887ac */ /* 0x000e660008000800 */
[----:B------:R-:W-:Y:S01]  /*4d40*/  IMAD.U32 R10, RZ, RZ, UR10 ;  /* 0x0000000aff0a7e24 */ /* 0x000fe2000f8e00ff */
[----:B------:R-:W-:Y:S05]  /*4d50*/  MOV R11, UR11 ;  /* 0x0000000b000b7c02 */ /* 0x000fea0008000f00 */
[----:B------:R4:W5:Y:S02]  /*4d60*/  @P0 LDG.E R35, desc[UR46][R10.64] ;  /* 0x0000002e0a230981 */ /* 0x000964000c1e1900 */
[----:B-1--4-:R-:W-:Y:S07]  /*4d70*/  @!P0 IMAD.U32 R35, RZ, RZ, UR8 ;  /* 0x00000008ff238e24 */ /* 0x012fee000f8e00ff */
.L_x_93:
[----:B-----5:R-:W-:Y:S01]  /*4d80*/  @!P2 FSETP.EQ.AND P0, PT, R35, RZ, PT ;  /* 0x000000ff2300a20b */ /* 0x020fe20003f02000 */
[----:B------:R-:W-:Y:S01]  /*4d90*/  @!UPT UIADD3 URZ, UPT, UPT, URZ, URZ, URZ ;  /* 0x000000fffffff290 */ /* 0x000fe2000fffe0ff */
[----:B------:R-:W-:Y:S11]  /*4da0*/  @!P2 BRA `(.L_x_94) ;  /* 0x000000000014a947 */ /* 0x000ff60003800000 */
[----:B------:R-:W-:Y:S02]  /*4db0*/  LOP3.LUT P2, RZ, R59, 0xff, RZ, 0xc0, !PT ;  /* 0x000000ff3bff7812 */ /* 0x000fe4000784c0ff */
[----:B------:R-:W-:Y:S04]  /*4dc0*/  PLOP3.LUT P0, PT, PT, PT, UP0, 0x80, 0x8 ;  /* 0x000000000008781c */ /* 0x000fe80003f0f008 */
[----:B------:R-:W-:Y:S07]  /*4dd0*/  PLOP3.LUT P0, PT, P0, PT, PT, 0x8, 0x80 ;  /* 0x000000000080781c */ /* 0x000fee000070e170 */
[----:B------:R-:W-:Y:S11]  /*4de0*/  @P2 FSETP.EQ.AND P0, PT, R35, RZ, PT ;  /* 0x000000ff2300220b */ /* 0x000ff60003f02000 */
[----:B------:R-:W-:Y:S02]  /*4df0*/  @!UPT UIADD3 URZ, UPT, UPT, URZ, URZ, URZ ;  /* 0x000000fffffff290 */ /* 0x000fe4000fffe0ff */
.L_x_94:
[----:B------:R-:W4:Y:S01]  /*4e00*/  SYNCS.PHASECHK.TRANS64.TRYWAIT P2, [UR6+0x88], R12 ;  /* 0x0000880cff0075a7 */ /* 0x000f220008041106 */
[----:B------:R-:W-:Y:S04]  /*4e10*/  ELECT P4, URZ, PT ;  /* 0x0000000000ff782f */ /* 0x000fe80003880000 */
[----:B------:R-:W-:Y:S11]  /*4e20*/  PLOP3.LUT P4, PT, P0, P4, PT, 0xf2, 0x2f ;  /* 0x00000000002f781c */ /* 0x000ff60000789e72 */
[----:B------:R-:W-:Y:S02]  /*4e30*/  @!UPT UIADD3 URZ, UPT, UPT, URZ, URZ, URZ ;  /* 0x000000fffffff290 */ /* 0x000fe4000fffe0ff */
[----:B--2---:R-:W-:Y:S05]  /*4e40*/  @!P4 IADD3 R9, P0, PT, R36, 0x580, RZ ;  /* 0x000005802409c810 */ /* 0x004fea0007f1e0ff */
[----:B-1----:R-:W-:Y:S01]  /*4e50*/  @!P4 IMAD.X R0, RZ, RZ, R37, P0 ;  /* 0x000000ffff00c224 */ /* 0x002fe200000e0625 */
[----:B----4-:R-:W-:Y:S07]  /*4e60*/  @!P2 BRA `(.L_x_95) ;  /* 0x0000003c0074a947 */ /* 0x010fee0003800000 */
.L_x_182:
[----:B------:R-:W-:Y:S01]  /*4e70*/  @!P4 R2UR UR9, R9 ;  /* 0x000000000909c2ca */ /* 0x000fe200000e0000 */
[----:B------:R-:W-:Y:S01]  /*4e80*/  VOTEU.ALL UP1, P4 ;  /* 0x0000000000ff7886 */ /* 0x000fe20002020000 */
[----:B------:R-:W-:Y:S01]  /*4e90*/  @!P4 R2UR UR8, R0 ;  /* 0x000000000008c2ca */ /* 0x000fe200000e0000 */
[----:B------:R-:W-:Y:S01]  /*4ea0*/  VOTEU.ALL UP2, P4 ;  /* 0x0000000000ff7886 */ /* 0x000fe20002040000 */
[----:B------:R-:W-:Y:S01]  /*4eb0*/  UMOV UR16, 0x0 ;  /* 0x0000000000107882 */ /* 0x000fe20000000000 */
[----:B------:R-:W-:Y:S01]  /*4ec0*/  UMOV UR17, 0x10000000 ;  /* 0x1000000000117882 */ /* 0x000fe20000000000 */
[----:B------:R-:W-:Y:S01]  /*4ed0*/  @!UP1 UIADD3 UR32, UPT, UPT, UR6, 0x200, URZ ;  /* 0x0000020006209890 */ /* 0x000fe2000fffe0ff */
[----:B------:R-:W-:Y:S01]  /*4ee0*/  @!P4 IMAD.MOV.U32 R0, RZ, RZ, 0x1000 ;  /* 0x00001000ff00c424 */ /* 0x000fe200078e00ff */
[----:B------:R-:W-:Y:S01]  /*4ef0*/  @!UP1 UIADD3 UR10, UPT, UPT, UR34, 0x30, URZ ;  /* 0x00000030220a9890 */ /* 0x000fe2000fffe0ff */
[----:B------:R-:W-:Y:S01]  /*4f00*/  @!P4 IADD3 R21, P0, PT, R36, 0x580, RZ ;  /* 0x000005802415c810 */ /* 0x000fe20007f1e0ff */
[----:B------:R-:W-:Y:S01]  /*4f10*/  UMOV UR11, UR35 ;  /* 0x00000023000b7c82 */ /* 0x000fe20008000000 */
[----:B------:R-:W-:Y:S01]  /*4f20*/  UMOV UR12, UR36 ;  /* 0x00000024000c7c82 */ /* 0x000fe20008000000 */
[----:B------:R-:W-:Y:S01]  /*4f30*/  UPRMT UR13, UR37, 0x654, UR33 ;  /* 0x00000654250d7896 */ /* 0x000fe20008000021 */
[----:B------:R-:W-:Y:S01]  /*4f40*/  IMAD.U32 R10, RZ, RZ, UR9 ;  /* 0x00000009ff0a7e24 */ /* 0x000fe2000f8e00ff */
[----:B------:R-:W-:Y:S01]  /*4f50*/  UMOV UR9, UR33 ;  /* 0x0000002100097c82 */ /* 0x000fe20008000000 */
[----:B------:R-:W-:Y:S01]  /*4f60*/  IMAD.U32 R11, RZ, RZ, UR8 ;  /* 0x00000008ff0b7e24 */ /* 0x000fe2000f8e00ff */
[----:B------:R-:W-:Y:S01]  /*4f70*/  @!UP1 UIADD3 UR8, UPT, UPT, UR6, 0xa00, URZ ;  /* 0x00000a0006089890 */ /* 0x000fe2000fffe0ff */
[----:B------:R-:W-:Y:S01]  /*4f80*/  @!P4 IMAD.X R20, RZ, RZ, R37, P0 ;  /* 0x000000ffff14c224 */ /* 0x000fe200000e0625 */
[----:B------:R-:W-:Y:S01]  /*4f90*/  @!P4 R2UR UR18, R10 ;  /* 0x000000000a12c2ca */ /* 0x000fe200000e0000 */
[----:B------:R-:W-:Y:S01]  /*4fa0*/  VOTEU.ALL UP1, P4 ;  /* 0x0000000000ff7886 */ /* 0x000fe20002020000 */
[----:B------:R-:W-:Y:S11]  /*4fb0*/  @!P4 R2UR UR19, R11 ;  /* 0x000000000b13c2ca */ /* 0x000ff600000e0000 */
[----:B------:R-:W-:Y:S02]  /*4fc0*/  @!UPT UIADD3 URZ, UPT, UPT, URZ, URZ, URZ ;  /* 0x000000fffffff290 */ /* 0x000fe4000fffe0ff */
[----:B------:R2:W-:Y:S01]  /*4fd0*/  @!UP2 UTMALDG.3D [UR32], [UR18], desc[UR16] ;  /* 0x000010201200a5b4 */ /* 0x0005e20008011000 */
[----:B------:R2:W-:Y:S01]  /*4fe0*/  @!UP1 UTMALDG.3D [UR8], [UR18], desc[UR16] ;  /* 0x00001008120095b4 */ /* 0x0005e20008011000 */
[----:B------:R2:W-:Y:S01]  /*4ff0*/  @!P4 SYNCS.ARRIVE.TRANS64.RED.A0TR RZ, [UR6+0x70], R0 ;  /* 0x00007000ffffc9a7 */ /* 0x0005e20008300406 */
[----:B------:R-:W-:Y:S01]  /*5000*/  SYNCS.ARRIVE.TRANS64.RED.A1T0 RZ, [UR13], RZ ;  /* 0x000000ffffff79a7 */ /* 0x000fe2000810040d */
[----:B------:R-:W4:Y:S02]  /*5010*/  SYNCS.PHASECHK.TRANS64.TRYWAIT P2, [UR6+0x90], R12 ;  /* 0x0000900cff0075a7 */ /* 0x000f240008041106 */
[----:B--2-4-:R-:W-:Y:S05]  /*5020*/  @!P2 BRA `(.L_x_96) ;  /* 0x0000003c001ca947 */ /* 0x014fea0003800000 */
.L_x_184:
[----:B------:R-:W2:Y:S01]  /*5030*/  LDC.64 R14, c[0x0][0xb10] ;  /* 0x0002c400ff0e7b82 */ /* 0x000ea20000000a00 */
[----:B------:R-:W-:Y:S01]  /*5040*/  @!P4 R2UR UR9, R21 ;  /* 0x000000001509c2ca */ /* 0x000fe200000e0000 */
[----:B------:R-:W-:Y:S01]  /*5050*/  VOTEU.ALL UP1, P4 ;  /* 0x0000000000ff7886 */ /* 0x000fe20002020000 */
[----:B------:R-:W-:Y:S01]  /*5060*/  @!P4 R2UR UR8, R20 ;  /* 0x000000001408c2ca */ /* 0x000fe200000e0000 */
[----:B------:R-:W-:Y:S01]  /*5070*/  VOTEU.ALL UP2, P4 ;  /* 0x0000000000ff7886 */ /* 0x000fe20002040000 */
[----:B------:R-:W-:Y:S03]  /*5080*/  UMOV UR16, 0x0 ;  /* 0x0000000000107882 */ /* 0x000fe60000000000 */
[----:B------:R-:W4:Y:S01]  /*5090*/  LDC.64 R10, c[0x0][0xb18] ;  /* 0x0002c600ff0a7b82 */ /* 0x000f220000000a00 */
[----:B------:R-:W-:Y:S01]  /*50a0*/  @!UP1 UIADD3 UR26, UPT, UPT, UR34, 0x10, URZ ;  /* 0x00000010221a9890 */ /* 0x000fe2000fffe0ff */
[----:B------:R-:W-:Y:S01]  /*50b0*/  @P3 SHF.R.U32.HI R24, RZ, 0x10, R29 ;  /* 0x00000010ff183819 */ /* 0x000fe2000001161d */
[----:B------:R-:W-:Y:S01]  /*50c0*/  @!UP1 UIADD3 UR24, UPT, UPT, UR6, 0x1200, URZ ;  /* 0x0000120006189890 */ /* 0x000fe2000fffe0ff */
[----:B------:R-:W-:Y:S01]  /*50d0*/  VIADD R27, R27, 0x1 ;  /* 0x000000011b1b7836 */ /* 0x000fe20000000000 */
[----:B------:R-:W-:Y:S03]  /*50e0*/  UMOV UR17, 0x10000000 ;  /* 0x1000000000117882 */ /* 0x000fe60000000000 */
[----:B------:R-:W5:Y:S01]  /*50f0*/  @!P1 LDC R0, c[0x0][0xb20] ;  /* 0x0002c800ff009b82 */ /* 0x000f620000000800 */
[----:B------:R-:W-:Y:S01]  /*5100*/  UMOV UR27, UR35 ;  /* 0x00000023001b7c82 */ /* 0x000fe20008000000 */
[----:B------:R-:W-:Y:S01]  /*5110*/  IMAD.U32 R20, RZ, RZ, UR9 ;  /* 0x00000009ff147e24 */ /* 0x000fe2000f8e00ff */
[----:B------:R-:W-:Y:S05]  /*5120*/  UMOV UR28, UR36 ;  /* 0x00000024001c7c82 */ /* 0x000fea0008000000 */
[----:B-1----:R-:W1:Y:S01]  /*5130*/  @!P1 LDC R3, c[0x0][0xb0c] ;  /* 0x0002c300ff039b82 */ /* 0x002e620000000800 */
[----:B------:R-:W-:Y:S01]  /*5140*/  IMAD.U32 R21, RZ, RZ, UR8 ;  /* 0x00000008ff157e24 */ /* 0x000fe2000f8e00ff */
[----:B------:R-:W-:Y:S01]  /*5150*/  @!UP1 UIADD3 UR10, UPT, UPT, UR34, 0x40, URZ ;  /* 0x00000040220a9890 */ /* 0x000fe2000fffe0ff */
[----:B------:R-:W-:Y:S01]  /*5160*/  @!P4 R2UR UR18, R20 ;  /* 0x000000001412c2ca */ /* 0x000fe200000e0000 */
[----:B------:R-:W-:Y:S01]  /*5170*/  @!UP1 UIADD3 UR8, UPT, UPT, UR6, 0x1a00, URZ ;  /* 0x00001a0006089890 */ /* 0x000fe2000fffe0ff */
[----:B------:R-:W-:Y:S01]  /*5180*/  @!P4 IMAD.MOV.U32 R20, RZ, RZ, 0x1000 ;  /* 0x00001000ff14c424 */ /* 0x000fe200078e00ff */
[----:B------:R-:W-:Y:S01]  /*5190*/  @!P4 R2UR UR19, R21 ;  /* 0x000000001513c2ca */ /* 0x000fe200000e0000 */
[----:B------:R-:W-:Y:S01]  /*51a0*/  VOTEU.ALL UP1, P4 ;  /* 0x0000000000ff7886 */ /* 0x000fe20002020000 */
[----:B------:R-:W-:Y:S01]  /*51b0*/  UMOV UR9, UR25 ;  /* 0x0000001900097c82 */ /* 0x000fe20008000000 */
[----:B------:R-:W-:Y:S01]  /*51c0*/  UMOV UR11, UR35 ;  /* 0x00000023000b7c82 */ /* 0x000fe20008000000 */
[----:B------:R-:W-:Y:S01]  /*51d0*/  UMOV UR12, UR36 ;  /* 0x00000024000c7c82 */ /* 0x000fe20008000000 */
[----:B------:R-:W-:Y:S08]  /*51e0*/  UPRMT UR13, UR37, 0x654, UR25 ;  /* 0x00000654250d7896 */ /* 0x000ff00008000019 */
[----:B------:R1:W-:Y:S02]  /*51f0*/  @!UP2 UTMALDG.3D [UR24], [UR18], desc[UR16] ;  /* 0x000010181200a5b4 */ /* 0x0003e40008011000 */
[----:B-1----:R-:W-:Y:S01]  /*5200*/  @!P1 ISETP.NE.AND P2, PT, R3, 0x1, PT ;  /* 0x000000010300980c */ /* 0x002fe20003f45270 */
[C---:B--2---:R-:W-:Y:S01]  /*5210*/  @!P1 IMAD.HI.U32 R14, R13.reuse, R14, RZ ;  /* 0x0000000e0d0e9227 */ /* 0x044fe200078e00ff */
[----:B----4-:R-:W-:Y:S01]  /*5220*/  @!P1 ISETP.NE.AND P0, PT, R10, 0x1, PT ;  /* 0x000000010a00980c */ /* 0x010fe20003f05270 */
[----:B------:R1:W-:Y:S01]  /*5230*/  @!UP1 UTMALDG.3D [UR8], [UR18], desc[UR16] ;  /* 0x00001008120095b4 */ /* 0x0003e20008011000 */
[----:B------:R1:W-:Y:S01]  /*5240*/  @!P4 SYNCS.ARRIVE.TRANS64.RED.A0TR RZ, [UR6+0x78], R20 ;  /* 0x00007814ffffc9a7 */ /* 0x0003e20008300406 */
[C---:B------:R-:W-:Y:S01]  /*5250*/  @!P1 IMAD.HI.U32 R11, R8.reuse, R11, RZ ;  /* 0x0000000b080b9227 */ /* 0x040fe200078e00ff */
[----:B------:R-:W-:Y:S04]  /*5260*/  @!P1 SHF.R.U32.HI R14, RZ, R15, R14 ;  /* 0x0000000fff0e9219 */ /* 0x000fe8000001160e */
[----:B-----5:R-:W-:Y:S02]  /*5270*/  @!P1 SHF.R.U32.HI R9, RZ, R0, R11 ;  /* 0x00000000ff099219 */ /* 0x020fe4000001160b */
[----:B------:R-:W-:Y:S02]  /*5280*/  @!P1 SEL R14, R13, R14, !P2 ;  /* 0x0000000e0d0e9207 */ /* 0x000fe40005000000 */
[----:B------:R-:W-:Y:S05]  /*5290*/  @!P1 SEL R9, R8, R9, !P0 ;  /* 0x0000000908099207 */ /* 0x000fea0004000000 */
[----:B------:R-:W-:Y:S01]  /*52a0*/  @!P1 IMAD.IADD R0, R9, 0x1, -R14 ;  /* 0x0000000109009824 */ /* 0x000fe200078e0a0e */
[----:B------:R-:W-:Y:S01]  /*52b0*/  SYNCS.ARRIVE.TRANS64.RED.A1T0 RZ, [UR13], RZ ;  /* 0x000000ffffff79a7 */ /* 0x000fe2000810040d */
[----:B------:R-:W-:Y:S02]  /*52c0*/  @!P1 IMAD.IADD R9, R14, 0x1, -R9 ;  /* 0x000000010e099824 */ /* 0x000fe400078e0a09 */
[----:B------:R-:W-:Y:S02]  /*52d0*/  @!P1 IMAD R13, R0, R3, R13 ;  /* 0x00000003000d9224 */ /* 0x000fe400078e020d */
[----:B------:R-:W-:Y:S01]  /*52e0*/  @!P1 IMAD R8, R9, R10, R8 ;  /* 0x0000000a09089224 */ /* 0x000fe200078e0208 */
[----:B------:R-:W2:Y:S02]  /*52f0*/  SYNCS.PHASECHK.TRANS64.TRYWAIT P5, [UR6+0x98], R12 ;  /* 0x0000980cff0075a7 */ /* 0x000ea400080a1106 */
[----:B-12---:R-:W-:Y:S05]  /*5300*/  @!P5 BRA `(.L_x_97) ;  /* 0x00000038007cd947 */ /* 0x006fea0003800000 */
.L_x_186:
[----:B-1----:R-:W-:Y:S01]  /*5310*/  @!P4 IADD3 R3, P0, PT, R36, 0x580, RZ ;  /* 0x000005802403c810 */ /* 0x002fe20007f1e0ff */
[----:B------:R-:W-:Y:S01]  /*5320*/  VOTEU.ALL UP1, P4 ;  /* 0x0000000000ff7886 */ /* 0x000fe20002020000 */
[----:B------:R-:W-:Y:S01]  /*5330*/  VOTEU.ALL UP2, P4 ;  /* 0x0000000000ff7886 */ /* 0x000fe20002040000 */
[----:B------:R-:W-:Y:S01]  /*5340*/  UMOV UR22, 0x0 ;  /* 0x0000000000167882 */ /* 0x000fe20000000000 */
[----:B------:R-:W-:Y:S01]  /*5350*/  @!P4 R2UR UR9, R3 ;  /* 0x000000000309c2ca */ /* 0x000fe200000e0000 */
[----:B------:R-:W-:Y:S01]  /*5360*/  @!P4 IMAD.X R0, RZ, RZ, R37, P0 ;  /* 0x000000ffff00c224 */ /* 0x000fe200000e0625 */
[----:B------:R-:W-:Y:S01]  /*5370*/  @!UP1 UIADD3 UR17, UPT, UPT, UR6, 0x80, URZ ;  /* 0x0000008006119890 */ /* 0x000fe2000fffe0ff */
[----:B------:R-:W-:Y:S01]  /*5380*/  ISETP.NE.AND P0, PT, R27, 0x2, PT ;  /* 0x000000021b00780c */ /* 0x000fe20003f05270 */
[----:B------:R-:W-:Y:S01]  /*5390*/  @!UP1 UIADD3 UR18, UPT, UPT, UR34, 0x20, URZ ;  /* 0x0000002022129890 */ /* 0x000fe2000fffe0ff */
[----:B------:R-:W-:Y:S01]  /*53a0*/  LOP3.LUT R32, R32, 0x1, RZ, 0x3c, !PT ;  /* 0x0000000120207812 */ /* 0x000fe200078e3cff */
[----:B------:R-:W-:Y:S01]  /*53b0*/  @!UP1 UIADD3 UR16, UPT, UPT, UR6, 0x2200, URZ ;  /* 0x0000220006109890 */ /* 0x000fe2000fffe0ff */
[----:B------:R-:W-:Y:S01]  /*53c0*/  @!P4 R2UR UR8, R0 ;  /* 0x000000000008c2ca */ /* 0x000fe200000e0000 */
[----:B------:R-:W-:Y:S01]  /*53d0*/  UMOV UR23, 0x10000000 ;  /* 0x1000000000177882 */ /* 0x000fe20000000000 */
[----:B------:R-:W-:Y:S01]  /*53e0*/  UMOV UR19, UR35 ;  /* 0x0000002300137c82 */ /* 0x000fe20008000000 */
[----:B------:R-:W-:Y:S01]  /*53f0*/  UMOV UR20, UR36 ;  /* 0x0000002400147c82 */ /* 0x000fe20008000000 */
[----:B------:R-:W-:Y:S01]  /*5400*/  @!UP1 UIADD3 UR10, UPT, UPT, UR34, 0x50, URZ ;  /* 0x00000050220a9890 */ /* 0x000fe2000fffe0ff */
[----:B------:R-:W-:Y:S01]  /*5410*/  SEL R0, RZ, 0x1, P0 ;  /* 0x00000001ff007807 */ /* 0x000fe20000000000 */
[----:B------:R-:W-:Y:S01]  /*5420*/  IMAD.U32 R10, RZ, RZ, UR9 ;  /* 0x00000009ff0a7e24 */ /* 0x000fe2000f8e00ff */
[----:B------:R-:W-:Y:S01]  /*5430*/  UMOV UR11, UR35 ;  /* 0x00000023000b7c82 */ /* 0x000fe20008000000 */
[----:B------:R-:W-:Y:S01]  /*5440*/  UMOV UR12, UR36 ;  /* 0x00000024000c7c82 */ /* 0x000fe20008000000 */
[----:B------:R-:W-:Y:S01]  /*5450*/  UMOV UR9, UR17 ;  /* 0x0000001100097c82 */ /* 0x000fe20008000000 */
[----:B------:R-:W-:Y:S01]  /*5460*/  @P3 R2UR UR36, R24 ;  /* 0x00000000182432ca */ /* 0x000fe200000e0000 */
[----:B------:R-:W-:Y:S01]  /*5470*/  IMAD.IADD R20, R8, 0x1, R58 ;  /* 0x0000000108147824 */ /* 0x000fe200078e023a */
[----:B------:R-:W-:Y:S01]  /*5480*/  @!P4 R2UR UR26, R10 ;  /* 0x000000000a1ac2ca */ /* 0x000fe200000e0000 */
[----:B------:R-:W-:Y:S01]  /*5490*/  IMAD.U32 R11, RZ, RZ, UR8 ;  /* 0x00000008ff0b7e24 */ /* 0x000fe2000f8e00ff */
[----:B------:R-:W-:Y:S01]  /*54a0*/  @!UP1 UIADD3 UR8, UPT, UPT, UR6, 0x2a00, URZ ;  /* 0x00002a0006089890 */ /* 0x000fe2000fffe0ff */
[----:B------:R-:W-:Y:S01]  /*54b0*/  LOP3.LUT R25, R25, R0, RZ, 0x3c, !PT ;  /* 0x0000000019197212 */ /* 0x000fe200078e3cff */
[----:B------:R-:W-:Y:S01]  /*54c0*/  VOTEU.ALL UP1, P4 ;  /* 0x0000000000ff7886 */ /* 0x000fe20002020000 */
[----:B------:R-:W-:Y:S01]  /*54d0*/  IMAD.IADD R21, R13, 0x1, R60 ;  /* 0x000000010d157824 */ /* 0x000fe200078e023c */
[----:B------:R-:W-:Y:S02]  /*54e0*/  @!P4 R2UR UR27, R11 ;  /* 0x000000000b1bc2ca */ /* 0x000fe400000e0000 */
[----:B------:R-:W-:Y:S11]  /*54f0*/  SEL R27, R27, RZ, P0 ;  /* 0x000000ff1b1b7207 */ /* 0x000ff60000000000 */
[----:B------:R4:W-:Y:S01]  /*5500*/  @!UP2 UTMALDG.3D [UR16], [UR26], desc[UR22] ;  /* 0x000016101a00a5b4 */ /* 0x0009e20008011000 */
[----:B------:R4:W-:Y:S01]  /*5510*/  @!UP1 UTMALDG.3D [UR8], [UR26], desc[UR22] ;  /* 0x000016081a0095b4 */ /* 0x0009e20008011000 */
[----:B------:R4:W-:Y:S01]  /*5520*/  @!P4 SYNCS.ARRIVE.TRANS64.RED.A0TR RZ, [UR6+0x80], R23 ;  /* 0x00008017ffffc9a7 */ /* 0x0009e20008300406 */
[----:B------:R-:W-:Y:S01]  /*5530*/  UPLOP3.LUT UP1, UPT, UPT, UPT, UPT, 0x80, 0x8 ;  /* 0x000000000008789c */ /* 0x000fe20003f2f070 */
[----:B------:R-:W-:Y:S01]  /*5540*/  SYNCS.ARRIVE.TRANS64.RED.A1T0 RZ, [UR7], RZ ;  /* 0x000000ffffff79a7 */ /* 0x000fe20008100407 */
[----:B------:R-:W-:Y:S09]  /*5550*/  @P3 BRA `(.L_x_98) ;  /* 0xfffffff000a83947 */ /* 0x000ff2000383ffff */
[----:B------:R-:W-:-:S04]  /*5560*/  SHF.L.U32 R3, R32, 0x1f, RZ ;  /* 0x0000001f20037819 */ /* 0x000fc800000006ff */
[----:B------:R-:W1:Y:S02]  /*5570*/  SYNCS.PHASECHK.TRANS64.TRYWAIT P0, [UR6+0x88], R3 ;  /* 0x00008803ff0075a7 */ /* 0x000e640008001106 */
[----:B-1----:R-:W-:Y:S05]  /*5580*/  @!P0 BRA `(.L_x_99) ;  /* 0x0000003400f48947 */ /* 0x002fea0003800000 */
.L_x_188:
[----:B------:R-:W2:Y:S02]  /*5590*/  SYNCS.PHASECHK.TRANS64.TRYWAIT P0, [UR6+0x90], R3 ;  /* 0x00009003ff0075a7 */ /* 0x000ea40008001106 */
[----:B--2---:R-:W-:Y:S05]  /*55a0*/  @!P0 BRA `(.L_x_100) ;  /* 0x0000003800048947 */ /* 0x004fea0003800000 */
.L_x_190:
[----:B-1----:R-:W-:-:S07]  /*55b0*/  MOV R0, UR6 ;  /* 0x0000000600007c02 */ /* 0x002fce0008000f00 */
.L_x_101:
[----:B-1----:R-:W-:-:S04]  /*55c0*/  SHF.L.U32 R3, R32, 0x1f, RZ ;  /* 0x0000001f20037819 */ /* 0x002fc800000006ff */
[----:B------:R1:W2:Y:S03]  /*55d0*/  SYNCS.PHASECHK.TRANS64.TRYWAIT P0, [R0+URZ+0x98], R3 ;  /* 0x00009803000075a7 */ /* 0x0002a600080011ff */
[----:B--2---:R-:W-:Y:S05]  /*55e0*/  @!P0 NANOSLEEP.SYNCS 0x989680 ;  /* 0x009896800000895d */ /* 0x004fea0003900000 */
[----:B------:R-:W2:Y:S02]  /*55f0*/  @!P0 SYNCS.PHASECHK.TRANS64 P0, [R0+URZ+0x98], R3 ;  /* 0x00009803000085a7 */ /* 0x000ea400080010ff */
[----:B--2-4-:R-:W-:Y:S05]  /*5600*/  @P0 EXIT ;  /* 0x000000000000094d */ /* 0x014fea0003800000 */
[----:B------:R-:W-:Y:S05]  /*5610*/  BRA `(.L_x_101) ;  /* 0xfffffffc00e87947 */ /* 0x000fea000383ffff */
.L_x_88:
[----:B------:R-:W-:-:S06]  /*5620*/  UISETP.GE.AND UP1, UPT, UR10, 0x4, UPT ;  /* 0x000000040a00788c */ /* 0x000fcc000bf26270 */
[----:B------:R-:W-:-:S13]  /*5630*/  PLOP3.LUT P0, PT, PT, PT, UP1, 0x80, 0x8 ;  /* 0x000000000008781c */ /* 0x000fda0003f0f018 */
[----:B------:R-:W-:Y:S05]  /*5640*/  @!P0 EXIT ;  /* 0x000000000000894d */ /* 0x000fea0003800000 */
[----:B------:R-:W-:Y:S01]  /*5650*/  BAR.SYNC.DEFER_BLOCKING 0x6, 0xa0 ;  /* 0x0182800000007b1d */ /* 0x000fe20000010000 */
[----:B------:R-:W-:Y:S02]  /*5660*/  IMAD.SHL.U32 R7, R66, 0x200000, RZ ;  /* 0x0020000042077824 */ /* 0x000fe400078e00ff */
[----:B------:R-:W-:Y:S02]  /*5670*/  HFMA2 R71, -RZ, RZ, 0, 5.9604644775390625e-08 ;  /* 0x00000001ff477431 */ /* 0x000fe400000001ff */
[C---:B------:R-:W-:Y:S01]  /*5680*/  IMAD.SHL.U32 R65, R72.reuse, 0x10, RZ ;  /* 0x0000001048417824 */ /* 0x040fe200078e00ff */
[----:B------:R-:W-:Y:S01]  /*5690*/  MOV R69, RZ ;  /* 0x000000ff00457202 */ /* 0x000fe20000000f00 */
[C---:B------:R-:W-:Y:S01]  /*56a0*/  IMAD.U32 R2, R72.reuse, 0x10000, RZ ;  /* 0x0001000048027824 */ /* 0x040fe200078e00ff */
[----:B------:R-:W-:Y:S01]  /*56b0*/  UMOV UR48, 0x400 ;  /* 0x0000040000307882 */ /* 0x000fe20000000000 */
[----:B------:R-:W1:Y:S01]  /*56c0*/  LDC R63, c[0x0][0x370] ;  /* 0x0000dc00ff3f7b82 */ /* 0x000e620000000800 */
[----:B------:R-:W-:Y:S01]  /*56d0*/  ULEA UR48, UR37, UR48, 0x18 ;  /* 0x0000003025307291 */ /* 0x000fe2000f8ec0ff */
[----:B------:R-:W-:Y:S01]  /*56e0*/  IMAD.SHL.U32 R64, R72, 0x2, RZ ;  /* 0x0000000248407824 */ /* 0x000fe200078e00ff */
[----:B------:R-:W-:Y:S01]  /*56f0*/  LOP3.LUT R7, R7, 0x200000, RZ, 0xc0, !PT ;  /* 0x0020000007077812 */ /* 0x000fe200078ec0ff */
[----:B------:R-:W-:Y:S01]  /*5700*/  IMAD.SHL.U32 R5, R66, 0x200, RZ ;  /* 0x0000020042057824 */ /* 0x000fe200078e00ff */
[C---:B------:R-:W-:Y:S01]  /*5710*/  LOP3.LUT R9, R65.reuse, 0x40, RZ, 0xc0, !PT ;  /* 0x0000004041097812 */ /* 0x040fe200078ec0ff */
[----:B------:R-:W-:Y:S01]  /*5720*/  UIADD3 UR4, UPT, UPT, UR48, 0x200, URZ ;  /* 0x0000020030047890 */ /* 0x000fe2000fffe0ff */
[----:B------:R-:W-:Y:S01]  /*5730*/  LOP3.LUT R0, R65, 0x5b0, RZ, 0xc0, !PT ;  /* 0x000005b041007812 */ /* 0x000fe200078ec0ff */
[----:B------:R-:W2:Y:S01]  /*5740*/  LDC R28, c[0x0][0xb0c] ;  /* 0x0002c300ff1c7b82 */ /* 0x000ea20000000800 */
[----:B------:R-:W-:Y:S01]  /*5750*/  LOP3.LUT R2, R7, 0x400000, R2, 0xf8, !PT ;  /* 0x0040000007027812 */ /* 0x000fe200078ef802 */
[----:B------:R-:W-:Y:S01]  /*5760*/  IMAD.MOV.U32 R33, RZ, RZ, RZ ;  /* 0x000000ffff217224 */ /* 0x000fe200078e00ff */
[----:B------:R-:W-:Y:S01]  /*5770*/  LOP3.LUT R64, R9, 0x8, R64, 0xf8, !PT ;  /* 0x0000000809407812 */ /* 0x000fe200078ef840 */
[----:B------:R-:W-:Y:S01]  /*5780*/  IMAD.MOV.U32 R70, RZ, RZ, RZ ;  /* 0x000000ffff467224 */ /* 0x000fe200078e00ff */
[----:B------:R-:W-:Y:S01]  /*5790*/  LOP3.LUT R5, R0, 0x200, R5, 0xf8, !PT ;  /* 0x0000020000057812 */ /* 0x000fe200078ef805 */
[----:B------:R-:W-:Y:S01]  /*57a0*/  IMAD.MOV.U32 R80, RZ, RZ, RZ ;  /* 0x000000ffff507224 */ /* 0x000fe200078e00ff */
[----:B------:R-:W-:Y:S01]  /*57b0*/  LOP3.LUT P0, RZ, R65, 0x40, RZ, 0xc0, !PT ;  /* 0x0000004041ff7812 */ /* 0x000fe2000780c0ff */
[----:B------:R-:W3:Y:S01]  /*57c0*/  LDC R61, c[0x0][0xb20] ;  /* 0x0002c800ff3d7b82 */ /* 0x000ee20000000800 */
[----:B------:R-:W4:Y:S01]  /*57d0*/  LDS R3, [UR48+0x160] ;  /* 0x00016030ff037984 */ /* 0x000f220008000800 */
[----:B------:R-:W-:Y:S01]  /*57e0*/  LOP3.LUT R64, R5, R64, RZ, 0xfc, !PT ;  /* 0x0000004005407212 */ /* 0x000fe200078efcff */
[----:B------:R-:W-:Y:S01]  /*57f0*/  IMAD.U32 R67, RZ, RZ, UR4 ;  /* 0x00000004ff437e24 */ /* 0x000fe2000f8e00ff */
[----:B------:R-:W-:Y:S01]  /*5800*/  P2R R0, PR, RZ, 0x1 ;  /* 0x00000001ff007803 */ /* 0x000fe20000000000 */
[----:B------:R-:W1:Y:S01]  /*5810*/  LDCU.64 UR52, c[0x0][0x348] ;  /* 0x00006900ff3477ac */ /* 0x000e620008000a00 */
[----:B------:R-:W-:-:S02]  /*5820*/  LOP3.LUT R72, R72, 0x60, RZ, 0xc0, !PT ;  /* 0x0000006048487812 */ /* 0x000fc400078ec0ff */
[----:B------:R-:W1:Y:S01]  /*5830*/  LDC R27, c[0x0][0xb30] ;  /* 0x0002cc00ff1b7b82 */ /* 0x000e620000000800 */
[----:B------:R-:W1:Y:S01]  /*5840*/  LDCU.64 UR38, c[0x0][0x888] ;  /* 0x00011100ff2677ac */ /* 0x000e620008000a00 */
[----:B------:R-:W1:Y:S06]  /*5850*/  LDCU.64 UR44, c[0x0][0x890] ;  /* 0x00011200ff2c77ac */ /* 0x000e6c0008000a00 */
[----:B------:R-:W1:Y:S01]  /*5860*/  LDC.64 R56, c[0x0][0xb10] ;  /* 0x0002c400ff387b82 */ /* 0x000e620000000a00 */
[----:B------:R-:W-:Y:S01]  /*5870*/  UMOV UR50, URZ ;  /* 0x000000ff00327c82 */ /* 0x000fe20008000000 */
[----:B------:R-:W-:-:S06]  /*5880*/  UMOV UR49, URZ ;  /* 0x000000ff00317c82 */ /* 0x000fcc0008000000 */
[----:B------:R-:W1:Y:S08]  /*5890*/  LDC.64 R24, c[0x0][0xb18] ;  /* 0x0002c600ff187b82 */ /* 0x000e700000000a00 */
[----:B------:R-:W1:Y:S08]  /*58a0*/  LDC.64 R22, c[0x0][0xb28] ;  /* 0x0002ca00ff167b82 */ /* 0x000e700000000a00 */
[----:B------:R-:W1:Y:S01]  /*58b0*/  LDC.64 R54, c[0x0][0x8b0] ;  /* 0x00022c00ff367b82 */ /* 0x000e620000000a00 */
[----:B----4-:R-:W-:-:S07]  /*58c0*/  IMAD.IADD R2, R3, 0x1, R2 ;  /* 0x0000000103027824 */ /* 0x010fce00078e0202 */
[----:B------:R-:W4:Y:S08]  /*58d0*/  LDC.64 R52, c[0x0][0x8a8] ;  /* 0x00022a00ff347b82 */ /* 0x000f300000000a00 */
[----:B--23--:R-:W1:Y:S02]  /*58e0*/  LDC R62, c[0x0][0x374] ;  /* 0x0000dd00ff3e7b82 */ /* 0x00ce640000000800 */
.L_x_138:
[C---:B------:R-:W-:Y:S02]  /*58f0*/  LEA R0, R80.reuse, UR48, 0x3 ;  /* 0x0000003050007c11 */ /* 0x040fe4000f8e18ff */
[----:B------:R-:W-:Y:S02]  /*5900*/  SHF.L.U32 R3, R69, 0x1f, RZ ;  /* 0x0000001f45037819 */ /* 0x000fe400000006ff */
[----:B------:R-:W-:Y:S02]  /*5910*/  LEA R16, R80, UR48, 0x4 ;  /* 0x0000003050107c11 */ /* 0x000fe4000f8e20ff */
[----:B--2---:R-:W2:Y:S02]  /*5920*/  SYNCS.PHASECHK.TRANS64.TRYWAIT P0, [R0+URZ+0xb0], R3 ;  /* 0x0000b003000075a7 */ /* 0x004ea400080011ff */
[----:B--2---:R-:W-:Y:S05]  /*5930*/  @!P0 BRA `(.L_x_102) ;  /* 0x0000003400388947 */ /* 0x004fea0003800000 */
.L_x_191:
[----:B------:R-:W3:Y:S01]  /*5940*/  LDC.64 R14, c[0x0][0xb10] ;  /* 0x0002c400ff0e7b82 */ /* 0x000ee20000000a00 */
[----:B------:R-:W4:Y:S01]  /*5950*/  LDS.128 R16, [R16+0x140] ;  /* 0x0001400010107984 */ /* 0x000f220000000c00 */
[----:B-1----:R-:W-:Y:S01]  /*5960*/  ISETP.NE.AND P1, PT, R27, 0x1, PT ;  /* 0x000000011b00780c */ /* 0x002fe20003f25270 */
[----:B--2---:R-:W-:Y:S01]  /*5970*/  VIADD R0, R0, 0xc0 ;  /* 0x000000c000007836 */ /* 0x004fe20000000000 */
[----:B------:R-:W-:Y:S04]  /*5980*/  ISETP.GE.AND P0, PT, R26, 0x1, PT ;  /* 0x000000011a00780c */ /* 0x000fe80003f06270 */
[----:B------:R-:W1:Y:S01]  /*5990*/  LDC.64 R12, c[0x0][0xb18] ;  /* 0x0002c600ff0c7b82 */ /* 0x000e620000000a00 */
[----:B------:R-:W-:Y:S01]  /*59a0*/  PRMT R0, RZ, 0x654, R0 ;  /* 0x00000654ff007816 */ /* 0x000fe20000000000 */
[----:B------:R-:W-:Y:S01]  /*59b0*/  @!PT LDS RZ, [RZ] ;  /* 0x00000000fffff984 */ /* 0x000fe20000000800 */
[----:B------:R-:W-:Y:S01]  /*59c0*/  @!PT LDS RZ, [RZ] ;  /* 0x00000000fffff984 */ /* 0x000fe20000000800 */
[----:B------:R-:W-:Y:S01]  /*59d0*/  @!PT LDS RZ, [RZ] ;  /* 0x00000000fffff984 */ /* 0x000fe20000000800 */
[----:B------:R-:W-:Y:S01]  /*59e0*/  @!PT LDS RZ, [RZ] ;  /* 0x00000000fffff984 */ /* 0x000fe20000000800 */
[----:B------:R2:W-:Y:S06]  /*59f0*/  MEMBAR.ALL.CTA ;  /* 0x0000000000007992 */ /* 0x0005ec0000008000 */
[----:B--2---:R-:W2:Y:S01]  /*5a00*/  FENCE.VIEW.ASYNC.S ;  /* 0x00000000000073c6 */ /* 0x004ea20000000000 */
[----:B------:R-:W1:Y:S08]  /*5a10*/  @!P1 LDC R11, c[0x0][0xb20] ;  /* 0x0002c800ff0b9b82 */ /* 0x000e700000000800 */
[----:B------:R-:W1:Y:S01]  /*5a20*/  @!P1 LDC R10, c[0x0][0xb0c] ;  /* 0x0002c300ff0a9b82 */ /* 0x000e620000000800 */
[----:B--2---:R2:W-:Y:S01]  /*5a30*/  SYNCS.ARRIVE.TRANS64.RED.A1T0 RZ, [R0+URZ], RZ ;  /* 0x000000ff00ff79a7 */ /* 0x0045e200081004ff */
[----:B----4-:R-:W-:Y:S04]  /*5a40*/  LOP3.LUT P4, RZ, R18, 0x1, RZ, 0xc0, !PT ;  /* 0x0000000112ff7812 */ /* 0x010fe8000788c0ff */
[----:B------:R-:W-:Y:S09]  /*5a50*/  P2R R73, PR, RZ, 0x10 ;  /* 0x00000010ff497803 */ /* 0x000ff20000000000 */
[----:B------:R-:W-:Y:S02]  /*5a60*/  @P4 MOV R31, R16 ;  /* 0x00000010001f4202 */ /* 0x000fe40000000f00 */
[----:B------:R-:W-:Y:S01]  /*5a70*/  @P4 LOP3.LUT R29, R17, 0xffff, RZ, 0xc0, !PT ;  /* 0x0000ffff111d4812 */ /* 0x000fe200078ec0ff */
[----:B--23--:R-:W-:Y:S06]  /*5a80*/  @!P0 BRA `(.L_x_103) ;  /* 0x0000000000a48947 */ /* 0x00cfec0003800000 */
[----:B------:R-:W-:Y:S01]  /*5a90*/  IMAD.HI.U32 R34, R62, R25, RZ ;  /* 0x000000193e227227 */ /* 0x000fe200078e00ff */
[----:B------:R-:W-:Y:S02]  /*5aa0*/  ISETP.NE.AND P0, PT, R24, 0x1, PT ;  /* 0x000000011800780c */ /* 0x000fe40003f05270 */
[----:B------:R-:W-:Y:S01]  /*5ab0*/  ISETP.NE.AND P2, PT, R26, 0x1, PT ;  /* 0x000000011a00780c */ /* 0x000fe20003f45270 */
[-C--:B------:R-:W-:Y:S01]  /*5ac0*/  IMAD.HI.U32 R32, R63, R56.reuse, RZ ;  /* 0x000000383f207227 */ /* 0x080fe200078e00ff */
[----:B------:R-:W-:Y:S02]  /*5ad0*/  SHF.R.U32.HI R37, RZ, R61, R34 ;  /* 0x0000003dff257219 */ /* 0x000fe40000011622 */
[----:B------:R-:W-:Y:S01]  /*5ae0*/  ISETP.NE.AND P3, PT, R28, 0x1, PT ;  /* 0x000000011c00780c */ /* 0x000fe20003f65270 */
[----:B------:R-:W-:Y:S01]  /*5af0*/  IMAD.HI.U32 R38, R29, R25, RZ ;  /* 0x000000191d267227 */ /* 0x000fe200078e00ff */
[----:B------:R-:W-:Y:S02]  /*5b00*/  SHF.R.U32.HI R32, RZ, R57, R32 ;  /* 0x00000039ff207219 */ /* 0x000fe40000011620 */
[----:B------:R-:W-:Y:S01]  /*5b10*/  SEL R3, R62, R37, !P0 ;  /* 0x000000253e037207 */ /* 0x000fe20004000000 */
[----:B------:R-:W-:Y:S01]  /*5b20*/  IMAD.HI.U32 R36, R31, R56, RZ ;  /* 0x000000381f247227 */ /* 0x000fe200078e00ff */
[----:B------:R-:W-:Y:S03]  /*5b30*/  SEL R7, R63, R32, !P3 ;  /* 0x000000203f077207 */ /* 0x000fe60005800000 */
[-C--:B------:R-:W-:Y:S01]  /*5b40*/  IMAD.HI.U32 R32, R3, R22.reuse, RZ ;  /* 0x0000001603207227 */ /* 0x080fe200078e00ff */
[----:B------:R-:W-:Y:S03]  /*5b50*/  SHF.R.U32.HI R36, RZ, R57, R36 ;  /* 0x00000039ff247219 */ /* 0x000fe60000011624 */
[----:B------:R-:W-:Y:S01]  /*5b60*/  IMAD.HI.U32 R34, R7, R22, RZ ;  /* 0x0000001607227227 */ /* 0x000fe200078e00ff */
[----:B------:R-:W-:Y:S02]  /*5b70*/  @P2 SHF.R.U32.HI R3, RZ, R23, R32 ;  /* 0x00000017ff032219 */ /* 0x000fe40000011620 */
[----:B------:R-:W-:Y:S02]  /*5b80*/  SHF.R.U32.HI R32, RZ, R61, R38 ;  /* 0x0000003dff207219 */ /* 0x000fe40000011626 */
[----:B------:R-:W-:Y:S01]  /*5b90*/  @P2 SHF.R.U32.HI R7, RZ, R23, R34 ;  /* 0x00000017ff072219 */ /* 0x000fe20000011622 */
[C---:B------:R-:W-:Y:S01]  /*5ba0*/  IMAD R4, R26.reuse, R3, RZ ;  /* 0x000000031a047224 */ /* 0x040fe200078e02ff */
[----:B------:R-:W-:Y:S02]  /*5bb0*/  SEL R5, R29, R32, !P0 ;  /* 0x000000201d057207 */ /* 0x000fe40004000000 */
[----:B------:R-:W-:Y:S01]  /*5bc0*/  SEL R3, R31, R36, !P3 ;  /* 0x000000241f037207 */ /* 0x000fe20005800000 */
[----:B------:R-:W-:Y:S01]  /*5bd0*/  IMAD R6, R26, R7, RZ ;  /* 0x000000071a067224 */ /* 0x000fe200078e02ff */
[C---:B------:R-:W-:Y:S01]  /*5be0*/  ISETP.GE.AND P0, PT, R5.reuse, R4, PT ;  /* 0x000000040500720c */ /* 0x040fe20003f06270 */
[----:B------:R-:W-:Y:S03]  /*5bf0*/  IMAD.HI.U32 R8, R5, R22, RZ ;  /* 0x0000001605087227 */ /* 0x000fe600078e00ff */
[----:B------:R-:W-:Y:S01]  /*5c00*/  ISETP.GE.OR P0, PT, R3, R6, P0 ;  /* 0x000000060300720c */ /* 0x000fe20000706670 */
[----:B------:R-:W-:Y:S01]  /*5c10*/  IMAD.MOV R6, RZ, RZ, -R3 ;  /* 0x000000ffff067224 */ /* 0x000fe200078e0a03 */
[-C--:B------:R-:W-:Y:S03]  /*5c20*/  SHF.R.U32.HI R8, RZ, R23.reuse, R8 ;  /* 0x00000017ff087219 */ /* 0x080fe60000011608 */
[----:B------:R-:W-:Y:S01]  /*5c30*/  IMAD R31, R28, R6, R31 ;  /* 0x000000061c1f7224 */ /* 0x000fe200078e021f */
[----:B------:R-:W-:Y:S05]  /*5c40*/  SEL R9, R5, R8, !P2 ;  /* 0x0000000805097207 */ /* 0x000fea0005000000 */
[----:B------:R-:W-:Y:S02]  /*5c50*/  IMAD.MOV R8, RZ, RZ, -R9 ;  /* 0x000000ffff087224 */ /* 0x000fe400078e0a09 */
[C---:B------:R-:W-:Y:S04]  /*5c60*/  @!P0 IMAD.HI.U32 R4, R3.reuse, R22, RZ ;  /* 0x0000001603048227 */ /* 0x040fe800078e00ff */
[----:B------:R-:W-:Y:S01]  /*5c70*/  IMAD R8, R26, R8, R5 ;  /* 0x000000081a087224 */ /* 0x000fe200078e0205 */
[----:B------:R-:W-:Y:S04]  /*5c80*/  @!P0 SHF.R.U32.HI R4, RZ, R23, R4 ;  /* 0x00000017ff048219 */ /* 0x000fe80000011604 */
[----:B------:R-:W-:Y:S02]  /*5c90*/  @!P0 SEL R0, R3, R4, !P2 ;  /* 0x0000000403008207 */ /* 0x000fe40005000000 */
[----:B------:R-:W-:Y:S02]  /*5ca0*/  IADD3 R4, PT, PT, -R5, RZ, RZ ;  /* 0x000000ff05047210 */ /* 0x000fe40007ffe1ff */
[----:B------:R-:W-:Y:S01]  /*5cb0*/  @!P0 IADD3 R9, PT, PT, R9, -R0, RZ ;  /* 0x8000000009098210 */ /* 0x000fe20007ffe0ff */
[----:B------:R-:W-:Y:S02]  /*5cc0*/  @!P0 IMAD R0, R7, R8, R0 ;  /* 0x0000000807008224 */ /* 0x000fe400078e0200 */
[----:B------:R-:W-:Y:S02]  /*5cd0*/  IMAD R29, R24, R4, R29 ;  /* 0x00000004181d7224 */ /* 0x000fe400078e021d */
[----:B------:R-:W-:Y:S02]  /*5ce0*/  @!P0 IMAD R5, R9, R26, R3 ;  /* 0x0000001a09058224 */ /* 0x000fe400078e0203 */
[----:B------:R-:W-:Y:S04]  /*5cf0*/  @!P0 IMAD.MOV.U32 R3, RZ, RZ, R0 ;  /* 0x000000ffff038224 */ /* 0x000fe800078e0000 */
[----:B------:R-:W-:Y:S02]  /*5d00*/  IMAD R31, R3, R28, R31 ;  /* 0x0000001c031f7224 */ /* 0x000fe400078e021f */
[----:B------:R-:W-:Y:S07]  /*5d10*/  IMAD R29, R5, R24, R29 ;  /* 0x00000018051d7224 */ /* 0x000fee00078e021d */
.L_x_103:
[----:B-1----:R-:W-:Y:S01]  /*5d20*/  @!P1 ISETP.NE.AND P0, PT, R12, 0x1, PT ;  /* 0x000000010c00980c */ /* 0x002fe20003f05270 */
[----:B------:R-:W-:Y:S01]  /*5d30*/  @!P1 IMAD.HI.U32 R4, R29, R13, RZ ;  /* 0x0000000d1d049227 */ /* 0x000fe200078e00ff */
[----:B------:R-:W-:Y:S01]  /*5d40*/  R2UR UR42, R21 ;  /* 0x00000000152a72ca */ /* 0x000fe200000e0000 */
[----:B------:R-:W-:Y:S01]  /*5d50*/  BSSY.RECONVERGENT B6, `(.L_x_104) ;  /* 0x0000031000067945 */ /* 0x000fe20003800200 */
[----:B------:R-:W-:Y:S01]  /*5d60*/  R2UR UR41, R20 ;  /* 0x00000000142972ca */ /* 0x000fe200000e0000 */
[----:B------:R-:W-:Y:S01]  /*5d70*/  @!P1 IMAD.HI.U32 R0, R31, R14, RZ ;  /* 0x0000000e1f009227 */ /* 0x000fe200078e00ff */
[----:B------:R-:W-:Y:S02]  /*5d80*/  @!P1 SHF.R.U32.HI R4, RZ, R11, R4 ;  /* 0x0000000bff049219 */ /* 0x000fe40000011604 */
[----:B------:R-:W-:Y:S01]  /*5d90*/  @!P1 ISETP.NE.AND P2, PT, R10, 0x1, PT ;  /* 0x000000010a00980c */ /* 0x000fe20003f45270 */
[----:B------:R-:W-:Y:S01]  /*5da0*/  VIADD R80, R80, 0x1 ;  /* 0x0000000150507836 */ /* 0x000fe20000000000 */
[----:B------:R-:W-:Y:S02]  /*5db0*/  @!P1 SEL R3, R29, R4, !P0 ;  /* 0x000000041d039207 */ /* 0x000fe40004000000 */
[----:B------:R-:W-:Y:S02]  /*5dc0*/  @!P1 SHF.R.U32.HI R0, RZ, R15, R0 ;  /* 0x0000000fff009219 */ /* 0x000fe40000011600 */
[----:B------:R-:W-:Y:S01]  /*5dd0*/  LOP3.LUT P0, RZ, R67, 0x90, RZ, 0xc0, !PT ;  /* 0x0000009043ff7812 */ /* 0x000fe2000780c0ff */
[----:B------:R-:W-:Y:S01]  /*5de0*/  USHF.L.U32 UR42, UR42, 0x6, URZ ;  /* 0x000000062a2a7899 */ /* 0x000fe200080006ff */
[----:B------:R-:W-:Y:S01]  /*5df0*/  @!P1 SEL R4, R31, R0, !P2 ;  /* 0x000000001f049207 */ /* 0x000fe20005000000 */
[----:B------:R-:W-:Y:S01]  /*5e00*/  UIMAD UR41, UR41, 0x60, URZ ;  /* 0x00000060292978a4 */ /* 0x000fe2000f8e02ff */
[----:B------:R-:W-:Y:S03]  /*5e10*/  @P4 SHF.R.U32.HI R68, RZ, 0x10, R17 ;  /* 0x00000010ff444819 */ /* 0x000fe60000011611 */
[----:B------:R-:W-:Y:S02]  /*5e20*/  @!P1 IMAD.IADD R0, R3, 0x1, -R4 ;  /* 0x0000000103009824 */ /* 0x000fe400078e0a04 */
[----:B------:R-:W-:Y:S02]  /*5e30*/  @!P1 IMAD.IADD R3, R4, 0x1, -R3 ;  /* 0x0000000104039824 */ /* 0x000fe400078e0a03 */
[----:B------:R-:W-:Y:S02]  /*5e40*/  @!P1 IMAD R31, R0, R10, R31 ;  /* 0x0000000a001f9224 */ /* 0x000fe400078e021f */
[----:B------:R-:W-:Y:S01]  /*5e50*/  @!P1 IMAD R29, R3, R12, R29 ;  /* 0x0000000c031d9224 */ /* 0x000fe200078e021d */
[----:B------:R-:W-:Y:S06]  /*5e60*/  @!P0 BRA `(.L_x_105) ;  /* 0x00000000007c8947 */ /* 0x000fec0003800000 */
[----:B------:R-:W1:Y:S01]  /*5e70*/  LDCU.64 UR8, c[0x4][0x80] ;  /* 0x01001000ff0877ac */ /* 0x000e620008000a00 */
[----:B------:R-:W-:Y:S01]  /*5e80*/  MOV R16, 0x0 ;  /* 0x0000000000107802 */ /* 0x000fe20000000f00 */
[----:B------:R-:W-:Y:S02]  /*5e90*/  HFMA2 R12, -RZ, RZ, 0, 5.9604644775390625e-08 ;  /* 0x00000001ff0c7431 */ /* 0x000fe400000001ff */
[----:B------:R-:W-:Y:S01]  /*5ea0*/  IMAD.MOV.U32 R8, RZ, RZ, 0x70 ;  /* 0x00000070ff087424 */ /* 0x000fe200078e00ff */
[----:B------:R2:W3:Y:S01]  /*5eb0*/  LDC.64 R14, c[0x4][R16] ;  /* 0x01000000100e7b82 */ /* 0x0004e20000000a00 */
[----:B------:R-:W4:Y:S01]  /*5ec0*/  LDCU.64 UR6, c[0x4][0x88] ;  /* 0x01001100ff0677ac */ /* 0x000f220008000a00 */
[----:B------:R-:W-:Y:S01]  /*5ed0*/  IMAD.MOV.U32 R13, RZ, RZ, RZ ;  /* 0x000000ffff0d7224 */ /* 0x000fe200078e00ff */
[----:B------:R-:W2:Y:S01]  /*5ee0*/  LDCU.64 UR4, c[0x4][0x8] ;  /* 0x01000100ff0477ac */ /* 0x000ea20008000a00 */
[----:B-1----:R-:W-:Y:S01]  /*5ef0*/  MOV R5, UR9 ;  /* 0x0000000900057c02 */ /* 0x002fe20008000f00 */
[----:B------:R-:W-:Y:S01]  /*5f00*/  IMAD.U32 R4, RZ, RZ, UR8 ;  /* 0x00000008ff047e24 */ /* 0x000fe2000f8e00ff */
[----:B----4-:R-:W-:Y:S01]  /*5f10*/  MOV R7, UR7 ;  /* 0x0000000700077c02 */ /* 0x010fe20008000f00 */
[----:B------:R-:W-:Y:S01]  /*5f20*/  IMAD.U32 R6, RZ, RZ, UR6 ;  /* 0x00000006ff067e24 */ /* 0x000fe2000f8e00ff */
[----:B--2---:R-:W-:Y:S01]  /*5f30*/  MOV R11, UR5 ;  /* 0x00000005000b7c02 */ /* 0x004fe20008000f00 */
[----:B------:R-:W-:Y:S02]  /*5f40*/  IMAD.U32 R10, RZ, RZ, UR4 ;  /* 0x00000004ff0a7e24 */ /* 0x000fe4000f8e00ff */
[----:B------:R-:W-:Y:S07]  /*5f50*/  LEPC R20, `(.L_x_106) ;  /* 0x000000001014794e */ /* 0x000fee0000000000 */
[----:B---3-5:R-:W-:Y:S05]  /*5f60*/  CALL.ABS.NOINC R14 ;  /* 0x000000000e007343 */ /* 0x028fea0003c00000 */
.L_x_106:
[----:B------:R-:W1:Y:S01]  /*5f70*/  LDCU.64 UR8, c[0x4][0x80] ;  /* 0x01001000ff0877ac */ /* 0x000e620008000a00 */
[----:B------:R-:W2:Y:S01]  /*5f80*/  LDC.64 R16, c[0x4][R16] ;  /* 0x0100000010107b82 */ /* 0x000ea20000000a00 */
[----:B------:R-:W-:Y:S02]  /*5f90*/  HFMA2 R12, -RZ, RZ, 0, 5.9604644775390625e-08 ;  /* 0x00000001ff0c7431 */ /* 0x000fe400000001ff */
[----:B------:R-:W-:Y:S02]  /*5fa0*/  IMAD.MOV.U32 R8, RZ, RZ, 0x70 ;  /* 0x00000070ff087424 */ /* 0x000fe400078e00ff */
[----:B------:R-:W-:Y:S01]  /*5fb0*/  IMAD.MOV.U32 R13, RZ, RZ, RZ ;  /* 0x000000ffff0d7224 */ /* 0x000fe200078e00ff */
[----:B------:R-:W3:Y:S01]  /*5fc0*/  LDCU.64 UR6, c[0x4][0x88] ;  /* 0x01001100ff0677ac */ /* 0x000ee20008000a00 */
[----:B------:R-:W4:Y:S01]  /*5fd0*/  LDCU.64 UR4, c[0x4][0x8] ;  /* 0x01000100ff0477ac */ /* 0x000f220008000a00 */
[----:B-1----:R-:W-:Y:S02]  /*5fe0*/  MOV R4, UR8 ;  /* 0x0000000800047c02 */ /* 0x002fe40008000f00 */
[----:B------:R-:W-:Y:S02]  /*5ff0*/  MOV R5, UR9 ;  /* 0x0000000900057c02 */ /* 0x000fe40008000f00 */
[----:B---3--:R-:W-:Y:S01]  /*6000*/  MOV R7, UR7 ;  /* 0x0000000700077c02 */ /* 0x008fe20008000f00 */
[----:B------:R-:W-:Y:S01]  /*6010*/  IMAD.U32 R6, RZ, RZ, UR6 ;  /* 0x00000006ff067e24 */ /* 0x000fe2000f8e00ff */
[----:B----4-:R-:W-:Y:S01]  /*6020*/  MOV R11, UR5 ;  /* 0x00000005000b7c02 */ /* 0x010fe20008000f00 */
[----:B------:R-:W-:Y:S02]  /*6030*/  IMAD.U32 R10, RZ, RZ, UR4 ;  /* 0x00000004ff0a7e24 */ /* 0x000fe4000f8e00ff */
[----:B------:R-:W-:Y:S07]  /*6040*/  LEPC R20, `(.L_x_105) ;  /* 0x000000001014794e */ /* 0x000fee0000000000 */
[----:B--2---:R-:W-:Y:S05]  /*6050*/  CALL.ABS.NOINC R16 ;  /* 0x0000000010007343 */ /* 0x004fea0003c00000 */
.L_x_105:
[----:B------:R-:W-:Y:S05]  /*6060*/  BSYNC.RECONVERGENT B6 ;  /* 0x0000000000067941 */ /* 0x000fea0003800200 */
.L_x_104:
[----:B------:R-:W-:Y:S01]  /*6070*/  ISETP.NE.U32.AND P4, PT, R54, RZ, PT ;  /* 0x000000ff3600720c */ /* 0x000fe20003f85070 */
[----:B------:R-:W-:Y:S01]  /*6080*/  UISETP.NE.AND UP2, UPT, UR51, URZ, UPT ;  /* 0x000000ff3300728c */ /* 0x000fe2000bf45270 */
[----:B------:R-:W-:Y:S01]  /*6090*/  ISETP.NE.U32.AND P2, PT, RZ, UR38, PT ;  /* 0x00000026ff007c0c */ /* 0x000fe2000bf45070 */
[----:B------:R-:W-:Y:S01]  /*60a0*/  UISETP.NE.U32.AND UP1, UPT, UR44, URZ, UPT ;  /* 0x000000ff2c00728c */ /* 0x000fe2000bf25070 */
[----:B------:R-:W-:Y:S01]  /*60b0*/  ISETP.NE.AND.EX P4, PT, R55, RZ, PT, P4 ;  /* 0x000000ff3700720c */ /* 0x000fe20003f85340 */
[----:B------:R-:W-:Y:S01]  /*60c0*/  UPLOP3.LUT UP0, UPT, UPT, UPT, UPT, 0x40, 0x4 ;  /* 0x000000000004789c */ /* 0x000fe20003f0e870 */
[----:B------:R-:W-:Y:S01]  /*60d0*/  ISETP.NE.AND.EX P2, PT, RZ, UR39, PT, P2 ;  /* 0x00000027ff007c0c */ /* 0x000fe2000bf45320 */
[----:B------:R-:W-:Y:S01]  /*60e0*/  UISETP.NE.AND.EX UP1, UPT, UR45, URZ, UPT, UP1 ;  /* 0x000000ff2d00728c */ /* 0x000fe2000bf25310 */
[----:B------:R-:W-:Y:S04]  /*60f0*/  PLOP3.LUT P1, PT, PT, PT, UP2, 0x80, 0x8 ;  /* 0x000000000008781c */ /* 0x000fe80003f2f028 */
[----:B------:R-:W-:Y:S06]  /*6100*/  @UP2 UPLOP3.LUT UP0, UPT, UPT, UPT, UP1, 0x80, 0x8 ;  /* 0x000000000008289c */ /* 0x000fec0003f0f010 */
[----:B------:R-:W-:Y:S01]  /*6110*/  PLOP3.LUT P0, PT, PT, PT, UP0, 0x80, 0x8 ;  /* 0x000000000008781c */ /* 0x000fe20003f0f008 */
[----:B------:R-:W-:Y:S01]  /*6120*/  @!UPT UIADD3 URZ, UPT, UPT, URZ, URZ, URZ ;  /* 0x000000fffffff290 */ /* 0x000fe2000fffe0ff */
[----:B------:R-:W-:Y:S11]  /*6130*/  BRA.U !UP1, `(.L_x_107) ;  /* 0x0000000109387547 */ /* 0x000ff6000b800000 */
[----:B------:R-:W-:Y:S01]  /*6140*/  UISETP.NE.U32.AND UP0, UPT, UR38, URZ, UPT ;  /* 0x000000ff2600728c */ /* 0x000fe2000bf05070 */
[----:B------:R-:W-:Y:S02]  /*6150*/  HFMA2 R0, -RZ, RZ, 0, 5.9604644775390625e-08 ;  /* 0x00000001ff007431 */ /* 0x000fe400000001ff */
[----:B------:R-:W-:Y:S01]  /*6160*/  IMAD.MOV.U32 R59, RZ, RZ, 0x1 ;  /* 0x00000001ff3b7424 */ /* 0x000fe200078e00ff */
[----:B------:R-:W-:Y:S06]  /*6170*/  UISETP.NE.AND.EX UP0, UPT, UR39, URZ, UPT, UP0 ;  /* 0x000000ff2700728c */ /* 0x000fec000bf05300 */
        /* <DEDUP_REMOVED lines=8> */
[----:B-----5:R2:W5:Y:S02]  /*6200*/  @P3 LDG.E R35, desc[UR46][R4.64] ;  /* 0x0000002e04233981 */ /* 0x020564000c1e1900 */
[----:B-12---:R-:W-:Y:S02]  /*6210*/  @!P3 IMAD.U32 R35, RZ, RZ, UR4 ;  /* 0x00000004ff23be24 */ /* 0x006fe4000f8e00ff */
.L_x_107:
[----:B------:R-:W-:Y:S05]  /*6220*/  @!P4 BRA `(.L_x_108) ;  /* 0x000000000020c947 */ /* 0x000fea0003800000 */
[----:B------:R-:W-:Y:S04]  /*6230*/  ISETP.NE.U32.AND P3, PT, R52, RZ, PT ;  /* 0x000000ff3400720c */ /* 0x000fe80003f65070 */
[----:B------:R-:W-:Y:S11]  /*6240*/  ISETP.NE.AND.EX P3, PT, R53, RZ, PT, P3 ;  /* 0x000000ff3500720c */ /* 0x000ff60003f65330 */
[----:B------:R-:W-:Y:S02]  /*6250*/  @!UPT UIADD3 URZ, UPT, UPT, URZ, URZ, URZ ;  /* 0x000000fffffff290 */ /* 0x000fe4000fffe0ff */
[----:B------:R-:W1:Y:S01]  /*6260*/  @P3 LDC.64 R4, c[0x0][0x8a8] ;  /* 0x00022a00ff043b82 */ /* 0x000e620000000a00 */
[----:B------:R-:W-:Y:S04]  /*6270*/  @P3 IMAD R0, R54, UR36, RZ ;  /* 0x0000002436003c24 */ /* 0x000fe8000f8e02ff */
[----:B-1----:R-:W-:Y:S05]  /*6280*/  @P3 IMAD.WIDE R4, R0, 0x4, R4 ;  /* 0x0000000400043825 */ /* 0x002fea00078e0204 */
[----:B-----5:R1:W5:Y:S02]  /*6290*/  @P3 LDG.E R30, desc[UR46][R4.64] ;  /* 0x0000002e041e3981 */ /* 0x020364000c1e1900 */
[----:B-1----:R-:W2:Y:S02]  /*62a0*/  @!P3 LDC R30, c[0x0][0x8a0] ;  /* 0x00022800ff1ebb82 */ /* 0x002ea40000000800 */
.L_x_108:
[----:B-----5:R-:W-:Y:S01]  /*62b0*/  FSETP.NEU.AND P3, PT, R35, RZ, PT ;  /* 0x000000ff2300720b */ /* 0x020fe20003f6d000 */
[----:B------:R-:W-:Y:S01]  /*62c0*/  IMAD.SHL.U32 R81, R64, 0x2, RZ ;  /* 0x0000000240517824 */ /* 0x000fe200078e00ff */
[----:B------:R-:W-:Y:S01]  /*62d0*/  SEL R5, RZ, 0xffffffff, P2 ;  /* 0xffffffffff057807 */ /* 0x000fe20001000000 */
[----:B------:R-:W-:Y:S01]  /*62e0*/  BSSY B1, `(.L_x_109) ;  /* 0x0000034000017945 */ /* 0x000fe20003800000 */
[----:B------:R-:W-:Y:S01]  /*62f0*/  @P1 LOP3.LUT P2, RZ, R59, 0xff, RZ, 0xc0, !PT ;  /* 0x000000ff3bff1812 */ /* 0x000fe2000784c0ff */
[----:B------:R-:W-:Y:S01]  /*6300*/  IMAD.MOV.U32 R39, RZ, RZ, 0x1 ;  /* 0x00000001ff277424 */ /* 0x000fe200078e00ff */
[----:B------:R-:W-:Y:S01]  /*6310*/  @P1 SEL R0, RZ, 0xffffffff, P3 ;  /* 0xffffffffff001807 */ /* 0x000fe20001800000 */
[----:B------:R-:W-:Y:S01]  /*6320*/  IMAD R32, R33, 0x30, R2 ;  /* 0x0000003021207824 */ /* 0x000fe200078e0202 */
[----:B------:R-:W-:Y:S01]  /*6330*/  LOP3.LUT R71, R71, 0x1, RZ, 0x3c, !PT ;  /* 0x0000000147477812 */ /* 0x000fe200078e3cff */
[----:B------:R-:W-:Y:S01]  /*6340*/  IMAD.MOV.U32 R38, RZ, RZ, RZ ;  /* 0x000000ffff267224 */ /* 0x000fe200078e00ff */
[----:B------:R-:W-:Y:S02]  /*6350*/  @P0 SEL R0, R5, R0, !P2 ;  /* 0x0000000005000207 */ /* 0x000fe40005000000 */
[----:B------:R-:W-:Y:S02]  /*6360*/  CS2R R50, SRZ ;  /* 0x0000000000327805 */ /* 0x000fe4000001ff00 */
[----:B------:R-:W-:Y:S02]  /*6370*/  LEA R74, R33, UR48, 0x3 ;  /* 0x00000030214a7c11 */ /* 0x000fe4000f8e18ff */
[----:B------:R-:W-:Y:S02]  /*6380*/  CS2R R48, SRZ ;  /* 0x0000000000307805 */ /* 0x000fe4000001ff00 */
[----:B------:R-:W-:Y:S02]  /*6390*/  @P1 LOP3.LUT R0, R0, 0x1, RZ, 0xc0, !PT ;  /* 0x0000000100001812 */ /* 0x000fe400078ec0ff */
[----:B------:R-:W-:Y:S02]  /*63a0*/  CS2R R42, SRZ ;  /* 0x00000000002a7805 */ /* 0x000fe4000001ff00 */
[----:B------:R-:W-:Y:S02]  /*63b0*/  SHF.L.U32 R3, R70, 0x1f, RZ ;  /* 0x0000001f46037819 */ /* 0x000fe400000006ff */
[----:B------:R-:W-:Y:S02]  /*63c0*/  CS2R R40, SRZ ;  /* 0x0000000000287805 */ /* 0x000fe4000001ff00 */
[----:B------:R-:W-:Y:S01]  /*63d0*/  ISETP.NE.U32.OR P5, PT, R0, 0x1, !P1 ;  /* 0x000000010000780c */ /* 0x000fe20004fa5470 */
[----:B------:R-:W-:Y:S01]  /*63e0*/  VIADD R86, R81, UR48 ;  /* 0x0000003051567c36 */ /* 0x000fe20008000000 */
[----:B------:R-:W-:Y:S02]  /*63f0*/  PLOP3.LUT P2, PT, PT, PT, UP1, 0x80, 0x8 ;  /* 0x000000000008781c */ /* 0x000fe40003f4f018 */
[----:B------:R-:W-:Y:S02]  /*6400*/  SEL R0, RZ, 0xffffffff, P3 ;  /* 0xffffffffff007807 */ /* 0x000fe40001800000 */
[----:B------:R-:W-:Y:S02]  /*6410*/  LOP3.LUT P3, R75, R59, 0xff, RZ, 0xc0, !PT ;  /* 0x000000ff3b4b7812 */ /* 0x000fe4000786c0ff */
[----:B------:R-:W-:Y:S05]  /*6420*/  P2R R82, PR, RZ, 0x20 ;  /* 0x00000020ff527803 */ /* 0x000fea0000000000 */
[----:B------:R-:W-:Y:S02]  /*6430*/  @P5 SHF.L.U32 R4, R71, 0x1f, RZ ;  /* 0x0000001f47045819 */ /* 0x000fe400000006ff */
[----:B------:R-:W-:Y:S02]  /*6440*/  @P2 SEL R0, R5, R0, !P3 ;  /* 0x0000000005002207 */ /* 0x000fe40005800000 */
[----:B------:R-:W1:Y:S02]  /*6450*/  @P5 SYNCS.PHASECHK.TRANS64.TRYWAIT P1, [UR48+0x70], R4 ;  /* 0x00007004ff0055a7 */ /* 0x000e640008021130 */
[----:B------:R-:W-:Y:S04]  /*6460*/  LOP3.LUT R0, R0, 0x1, RZ, 0xc0, !PT ;  /* 0x0000000100007812 */ /* 0x000fe800078ec0ff */
[----:B------:R-:W-:Y:S04]  /*6470*/  ISETP.NE.U32.AND P4, PT, R0, 0x1, PT ;  /* 0x000000010000780c */ /* 0x000fe80003f85070 */
[----:B------:R-:W-:Y:S01]  /*6480*/  P2R R84, PR, RZ, 0x10 ;  /* 0x00000010ff547803 */ /* 0x000fe20000000000 */
[----:B------:R3:W4:Y:S01]  /*6490*/  SYNCS.PHASECHK.TRANS64.TRYWAIT P0, [R74+URZ+0xd0], R3 ;  /* 0x0000d0034a0075a7 */ /* 0x00072200080011ff */
[----:B-1----:R-:W-:Y:S01]  /*64a0*/  @P5 SEL R39, RZ, 0x1, !P1 ;  /* 0x00000001ff275807 */ /* 0x002fe20004800000 */
[----:B---3--:R-:W-:Y:S06]  /*64b0*/  @!P5 BRA `(.L_x_110) ;  /* 0x000000000058d947 */ /* 0x008fec0003800000 */
[C---:B------:R-:W-:Y:S01]  /*64c0*/  VIADD R0, R86.reuse, 0x200 ;  /* 0x0000020056007836 */ /* 0x040fe20000000000 */
[----:B------:R-:W-:Y:S01]  /*64d0*/  LOP3.LUT P5, RZ, R65, 0x40, RZ, 0xc0, !PT ;  /* 0x0000004041ff7812 */ /* 0x000fe200078ac0ff */
[----:B------:R-:W-:Y:S01]  /*64e0*/  BSSY B0, `(.L_x_111) ;  /* 0x000000e000007945 */ /* 0x000fe20003800000 */
[----:B------:R-:W-:Y:S01]  /*64f0*/  ISETP.NE.AND P2, PT, R39, RZ, PT ;  /* 0x000000ff2700720c */ /* 0x000fe20003f45270 */
[----:B------:R-:W-:Y:S01]  /*6500*/  @P4 VIADD R4, R86, 0x210 ;  /* 0x0000021056044836 */ /* 0x000fe20000000000 */
[----:B------:R-:W-:Y:S01]  /*6510*/  PLOP3.LUT P1, PT, PT, PT, PT, 0x8, 0x80 ;  /* 0x000000000080781c */ /* 0x000fe20003f2e170 */
[----:B------:R-:W-:Y:S01]  /*6520*/  IMAD.MOV.U32 R51, RZ, RZ, RZ ;  /* 0x000000ffff337224 */ /* 0x000fe200078e00ff */
[----:B------:R-:W-:Y:S02]  /*6530*/  @P4 PLOP3.LUT P1, PT, P5, PT, PT, 0x80, 0x8 ;  /* 0x000000000008481c */ /* 0x000fe40002f2f070 */
[----:B------:R-:W-:Y:S02]  /*6540*/  CS2R R48, SRZ ;  /* 0x0000000000307805 */ /* 0x000fe4000001ff00 */
[----:B------:R-:W-:Y:S02]  /*6550*/  CS2R R42, SRZ ;  /* 0x00000000002a7805 */ /* 0x000fe4000001ff00 */
[----:B------:R-:W-:Y:S07]  /*6560*/  CS2R R40, SRZ ;  /* 0x0000000000287805 */ /* 0x000fee000001ff00 */
[----:B------:R-:W-:Y:S01]  /*6570*/  @P1 VIADD R4, R0, 0xfffffff0 ;  /* 0xfffffff000041836 */ /* 0x000fe20000000000 */
[----:B------:R-:W-:Y:S06]  /*6580*/  @P2 BRA `(.L_x_112) ;  /* 0x00000000000c2947 */ /* 0x000fec0003800000 */
[----:B------:R-:W-:Y:S04]  /*6590*/  SHF.L.U32 R5, R71, 0x1f, RZ ;  /* 0x0000001f47057819 */ /* 0x000fe800000006ff */
[----:B------:R-:W1:Y:S02]  /*65a0*/  SYNCS.PHASECHK.TRANS64.TRYWAIT P1, [UR48+0x70], R5 ;  /* 0x00007005ff0075a7 */ /* 0x000e640008021130 */
[----:B-1----:R-:W-:Y:S05]  /*65b0*/  @!P1 BRA `(.L_x_113) ;  /* 0x00000028002c9947 */ /* 0x002fea0003800000 */
.L_x_112:
[----:B------:R-:W-:Y:S05]  /*65c0*/  BSYNC B0 ;  /* 0x0000000000007941 */ /* 0x000fea0003800000 */
.L_x_111:
[----:B------:R-:W-:Y:S01]  /*65d0*/  ISETP.NE.AND P1, PT, R84, RZ, PT ;  /* 0x000000ff5400720c */ /* 0x000fe20003f25270 */
[----:B------:R-:W-:Y:S11]  /*65e0*/  HFMA2 R38, -RZ, RZ, 0, 5.9604644775390625e-08 ;  /* 0x00000001ff267431 */ /* 0x000ff600000001ff */
[----:B------:R-:W-:Y:S01]  /*65f0*/  @!UPT UIADD3 URZ, UPT, UPT, URZ, URZ, URZ ;  /* 0x000000fffffff290 */ /* 0x000fe2000fffe0ff */
[----:B------:R3:W1:Y:S04]  /*6600*/  @P1 LDS.128 R48, [R4] ;  /* 0x0000000004301984 */ /* 0x0006680000000c00 */
[----:B------:R3:W1:Y:S02]  /*6610*/  @P1 LDS.128 R40, [R81+UR48+0x200] ;  /* 0x0002003051281984 */ /* 0x0006640008000c00 */
.L_x_110:
[----:B------:R-:W-:Y:S05]  /*6620*/  BSYNC B1 ;  /* 0x0000000000017941 */ /* 0x000fea0003800000 */
.L_x_109:
[----:B-1----:R-:W-:Y:S04]  /*6630*/  SHF.R.U32.HI R5, RZ, 0x15, R32 ;  /* 0x00000015ff057819 */ /* 0x002fe80000011620 */
[----:B------:R-:W-:Y:S01]  /*6640*/  LOP3.LUT P1, RZ, R5, 0x3, R66, 0x48, !PT ;  /* 0x0000000305ff7812 */ /* 0x000fe20007824842 */
[----:B------:R-:W-:Y:S01]  /*6650*/  @!UPT UIADD3 URZ, UPT, UPT, URZ, URZ, URZ ;  /* 0x000000fffffff290 */ /* 0x000fe2000fffe0ff */
[----:B----4-:R-:W-:Y:S11]  /*6660*/  @P0 BRA `(.L_x_114) ;  /* 0x0000000000080947 */ /* 0x010ff60003800000 */
[----:B------:R-:W1:Y:S02]  /*6670*/  SYNCS.PHASECHK.TRANS64.TRYWAIT P0, [R74+URZ+0xd0], R3 ;  /* 0x0000d0034a0075a7 */ /* 0x000e6400080011ff */
[----:B-1----:R-:W-:Y:S05]  /*6680*/  @!P0 BRA `(.L_x_115) ;  /* 0x0000002800108947 */ /* 0x002fea0003800000 */
.L_x_114:
[----:B------:R-:W-:Y:S05]  /*6690*/  @!P1 BRA `(.L_x_116) ;  /* 0x0000000000409947 */ /* 0x000fea0003800000 */
[----:B------:R-:W4:Y:S01]  /*66a0*/  LDCU.64 UR8, c[0x4][0x70] ;  /* 0x01000e00ff0877ac */ /* 0x000f220008000a00 */
[----:B------:R-:W-:Y:S01]  /*66b0*/  MOV R15, 0x0 ;  /* 0x00000000000f7802 */ /* 0x000fe20000000f00 */
[----:B------:R-:W-:Y:S02]  /*66c0*/  HFMA2 R12, -RZ, RZ, 0, 5.9604644775390625e-08 ;  /* 0x00000001ff0c7431 */ /* 0x000fe400000001ff */
[----:B------:R-:W-:Y:S02]  /*66d0*/  IMAD.MOV.U32 R8, RZ, RZ, 0x192 ;  /* 0x00000192ff087424 */ /* 0x000fe400078e00ff */
[----:B------:R-:W-:Y:S01]  /*66e0*/  IMAD.MOV.U32 R13, RZ, RZ, RZ ;  /* 0x000000ffff0d7224 */ /* 0x000fe200078e00ff */
[----:B------:R-:W5:Y:S01]  /*66f0*/  LDCU.64 UR6, c[0x4][0x78] ;  /* 0x01000f00ff0677ac */ /* 0x000f620008000a00 */
[----:B------:R-:W1:Y:S01]  /*6700*/  LDC.64 R14, c[0x4][R15] ;  /* 0x010000000f0e7b82 */ /* 0x000e620000000a00 */
[----:B------:R-:W2:Y:S01]  /*6710*/  LDCU.64 UR4, c[0x4][0x10] ;  /* 0x01000200ff0477ac */ /* 0x000ea20008000a00 */
[----:B----4-:R-:W-:Y:S01]  /*6720*/  MOV R5, UR9 ;  /* 0x0000000900057c02 */ /* 0x010fe20008000f00 */
[----:B---3--:R-:W-:Y:S01]  /*6730*/  IMAD.U32 R4, RZ, RZ, UR8 ;  /* 0x00000008ff047e24 */ /* 0x008fe2000f8e00ff */
[----:B-----5:R-:W-:Y:S01]  /*6740*/  MOV R7, UR7 ;  /* 0x0000000700077c02 */ /* 0x020fe20008000f00 */
[----:B------:R-:W-:Y:S01]  /*6750*/  IMAD.U32 R6, RZ, RZ, UR6 ;  /* 0x00000006ff067e24 */ /* 0x000fe2000f8e00ff */
[----:B--2---:R-:W-:Y:S01]  /*6760*/  MOV R11, UR5 ;  /* 0x00000005000b7c02 */ /* 0x004fe20008000f00 */
[----:B------:R-:W-:Y:S02]  /*6770*/  IMAD.U32 R10, RZ, RZ, UR4 ;  /* 0x00000004ff0a7e24 */ /* 0x000fe4000f8e00ff */
[----:B------:R-:W-:Y:S07]  /*6780*/  LEPC R20, `(.L_x_116) ;  /* 0x000000001014794e */ /* 0x000fee0000000000 */
[----:B-1----:R-:W-:Y:S05]  /*6790*/  CALL.ABS.NOINC R14 ;  /* 0x000000000e007343 */ /* 0x002fea0003c00000 */
.L_x_116:
[----:B------:R-:W-:Y:S05]  /*67a0*/  WARPSYNC.ALL ;  /* 0x0000000000007948 */ /* 0x000fea0003800000 */
[----:B------:R-:W-:Y:S01]  /*67b0*/  R2UR UR4, R32 ;  /* 0x00000000200472ca */ /* 0x000fe200000e0000 */
[--C-:B------:R-:W-:Y:S01]  /*67c0*/  HADD2.F32 R20, -RZ, R40.reuse.H0_H0 ;  /* 0x20000028ff147230 */ /* 0x100fe20000004100 */
[----:B------:R-:W-:Y:S01]  /*67d0*/  MOV R85, 0x10 ;  /* 0x0000001000557802 */ /* 0x000fe20000000f00 */
[----:B------:R-:W-:Y:S01]  /*67e0*/  HADD2.F32 R34, -RZ, R40.H1_H1 ;  /* 0x30000028ff227230 */ /* 0x000fe20000004100 */
[----:B------:R-:W-:Y:S01]  /*67f0*/  LOP3.LUT P6, RZ, R65, 0x40, RZ, 0xc0, !PT ;  /* 0x0000004041ff7812 */ /* 0x000fe200078cc0ff */
[----:B------:R-:W-:Y:S01]  /*6800*/  HADD2.F32 R36, -RZ, R41.H1_H1 ;  /* 0x30000029ff247230 */ /* 0x000fe20000004100 */
[----:B------:R-:W-:Y:S01]  /*6810*/  ISETP.NE.AND P0, PT, R72, RZ, PT ;  /* 0x000000ff4800720c */ /* 0x000fe20003f05270 */
[--C-:B------:R-:W-:Y:S01]  /*6820*/  HADD2.F32 R21, -RZ, R42.reuse.H0_H0 ;  /* 0x2000002aff157230 */ /* 0x100fe20000004100 */
[----:B------:R-:W-:Y:S01]  /*6830*/  SEL R85, R85, 0xfffffff0, !P6 ;  /* 0xfffffff055557807 */ /* 0x000fe20007000000 */
[----:B------:R-:W-:Y:S01]  /*6840*/  HADD2.F32 R37, -RZ, R43.H0_H0 ;  /* 0x2000002bff257230 */ /* 0x000fe20000004100 */
[----:B------:R-:W-:Y:S02]  /*6850*/  BSSY.RECONVERGENT B0, `(.L_x_117) ;  /* 0x000004e000007945 */ /* 0x000fe40003800200 */
[----:B------:R-:W-:Y:S01]  /*6860*/  IADD3 R83, PT, PT, R86, R85, RZ ;  /* 0x0000005556537210 */ /* 0x000fe20007ffe0ff */
[----:B---3--:R-:W2:Y:S02]  /*6870*/  LDTM.x16 R4, tmem[UR4] ;  /* 0x00000004000479ee */ /* 0x008ea40008240000 */
[C---:B--2---:R-:W-:Y:S01]  /*6880*/  FMUL R0, R30.reuse, R4 ;  /* 0x000000041e007220 */ /* 0x044fe20000400000 */
[C---:B-1----:R-:W-:Y:S01]  /*6890*/  FMUL R3, R30.reuse, R5 ;  /* 0x000000051e037220 */ /* 0x042fe20000400000 */
[C---:B------:R-:W-:Y:S01]  /*68a0*/  FMUL R6, R30.reuse, R6 ;  /* 0x000000061e067220 */ /* 0x040fe20000400000 */
[C---:B------:R-:W-:Y:S01]  /*68b0*/  FMUL R7, R30.reuse, R7 ;  /* 0x000000071e077220 */ /* 0x040fe20000400000 */
[C---:B------:R-:W-:Y:S01]  /*68c0*/  FFMA R0, R35.reuse, R20, R0 ;  /* 0x0000001423007223 */ /* 0x040fe20000000000 */
[----:B------:R-:W-:Y:S02]  /*68d0*/  HADD2.F32 R20, -RZ, R41.H0_H0 ;  /* 0x20000029ff147230 */ /* 0x000fe40000004100 */
[C---:B------:R-:W-:Y:S01]  /*68e0*/  FFMA R3, R35.reuse, R34, R3 ;  /* 0x0000002223037223 */ /* 0x040fe20000000003 */
[C---:B------:R-:W-:Y:S01]  /*68f0*/  FMUL R4, R30.reuse, R8 ;  /* 0x000000081e047220 */ /* 0x040fe20000400000 */
[C---:B------:R-:W-:Y:S01]  /*6900*/  FMUL R5, R30.reuse, R9 ;  /* 0x000000091e057220 */ /* 0x040fe20000400000 */
[C---:B------:R-:W-:Y:S01]  /*6910*/  FMUL R10, R30.reuse, R10 ;  /* 0x0000000a1e0a7220 */ /* 0x040fe20000400000 */
[C---:B------:R-:W-:Y:S01]  /*6920*/  FFMA R6, R35.reuse, R20, R6 ;  /* 0x0000001423067223 */ /* 0x040fe20000000006 */
[----:B------:R-:W-:Y:S02]  /*6930*/  HADD2.F32 R20, -RZ, R42.H1_H1 ;  /* 0x3000002aff147230 */ /* 0x000fe40000004100 */
[C---:B------:R-:W-:Y:S01]  /*6940*/  FFMA R7, R35.reuse, R36, R7 ;  /* 0x0000002423077223 */ /* 0x040fe20000000007 */
[----:B------:R-:W-:Y:S02]  /*6950*/  HADD2.F32 R34, -RZ, R43.H1_H1 ;  /* 0x3000002bff227230 */ /* 0x000fe40000004100 */
[C---:B------:R-:W-:Y:S01]  /*6960*/  FMUL R11, R30.reuse, R11 ;  /* 0x0000000b1e0b7220 */ /* 0x040fe20000400000 */
[C---:B------:R-:W-:Y:S01]  /*6970*/  FFMA R4, R35.reuse, R21, R4 ;  /* 0x0000001523047223 */ /* 0x040fe20000000004 */
[C---:B------:R-:W-:Y:S01]  /*6980*/  FFMA R5, R35.reuse, R20, R5 ;  /* 0x0000001423057223 */ /* 0x040fe20000000005 */
[C---:B------:R-:W-:Y:S01]  /*6990*/  FFMA R10, R35.reuse, R37, R10 ;  /* 0x00000025230a7223 */ /* 0x040fe2000000000a */
[--C-:B------:R-:W-:Y:S02]  /*69a0*/  HADD2.F32 R20, -RZ, R48.reuse.H0_H0 ;  /* 0x20000030ff147230 */ /* 0x100fe40000004100 */
[C---:B------:R-:W-:Y:S01]  /*69b0*/  FFMA R11, R35.reuse, R34, R11 ;  /* 0x00000022230b7223 */ /* 0x040fe2000000000b */
[C---:B------:R-:W-:Y:S01]  /*69c0*/  FMUL R8, R30.reuse, R12 ;  /* 0x0000000c1e087220 */ /* 0x040fe20000400000 */
[----:B------:R-:W-:Y:S02]  /*69d0*/  HADD2.F32 R34, -RZ, R48.H1_H1 ;  /* 0x30000030ff227230 */ /* 0x000fe40000004100 */
[C---:B------:R-:W-:Y:S01]  /*69e0*/  FMUL R9, R30.reuse, R13 ;  /* 0x0000000d1e097220 */ /* 0x040fe20000400000 */
[--C-:B------:R-:W-:Y:S02]  /*69f0*/  HADD2.F32 R21, -RZ, R49.reuse.H0_H0 ;  /* 0x20000031ff157230 */ /* 0x100fe40000004100 */
[C---:B------:R-:W-:Y:S01]  /*6a00*/  FMUL R14, R30.reuse, R14 ;  /* 0x0000000e1e0e7220 */ /* 0x040fe20000400000 */
[C---:B------:R-:W-:Y:S01]  /*6a10*/  FFMA R8, R35.reuse, R20, R8 ;  /* 0x0000001423087223 */ /* 0x040fe20000000008 */
[----:B------:R-:W-:Y:S02]  /*6a20*/  HADD2.F32 R20, -RZ, R49.H1_H1 ;  /* 0x30000031ff147230 */ /* 0x000fe40000004100 */
[C---:B------:R-:W-:Y:S01]  /*6a30*/  FFMA R9, R35.reuse, R34, R9 ;  /* 0x0000002223097223 */ /* 0x040fe20000000009 */
[C---:B------:R-:W-:Y:S01]  /*6a40*/  FMUL R15, R30.reuse, R15 ;  /* 0x0000000f1e0f7220 */ /* 0x040fe20000400000 */
[C---:B------:R-:W-:Y:S01]  /*6a50*/  FFMA R14, R35.reuse, R21, R14 ;  /* 0x00000015230e7223 */ /* 0x040fe2000000000e */
[--C-:B------:R-:W-:Y:S02]  /*6a60*/  HADD2.F32 R21, -RZ, R50.reuse.H0_H0 ;  /* 0x20000032ff157230 */ /* 0x100fe40000004100 */
[C---:B------:R-:W-:Y:S01]  /*6a70*/  FMUL R12, R30.reuse, R16 ;  /* 0x000000101e0c7220 */ /* 0x040fe20000400000 */
[----:B------:R-:W-:Y:S02]  /*6a80*/  HADD2.F32 R34, -RZ, R50.H1_H1 ;  /* 0x30000032ff227230 */ /* 0x000fe40000004100 */
[----:B------:R-:W-:Y:S01]  /*6a90*/  FFMA R15, R35, R20, R15 ;  /* 0x00000014230f7223 */ /* 0x000fe2000000000f */
[C---:B------:R-:W-:Y:S01]  /*6aa0*/  FMUL R13, R30.reuse, R17 ;  /* 0x000000111e0d7220 */ /* 0x040fe20000400000 */
[--C-:B------:R-:W-:Y:S02]  /*6ab0*/  HADD2.F32 R37, -RZ, R51.reuse.H0_H0 ;  /* 0x20000033ff257230 */ /* 0x100fe40000004100 */
[C---:B------:R-:W-:Y:S01]  /*6ac0*/  FMUL R18, R30.reuse, R18 ;  /* 0x000000121e127220 */ /* 0x040fe20000400000 */
[----:B------:R-:W-:Y:S02]  /*6ad0*/  HADD2.F32 R20, -RZ, R51.H1_H1 ;  /* 0x30000033ff147230 */ /* 0x000fe40000004100 */
[----:B------:R-:W-:Y:S01]  /*6ae0*/  FMUL R19, R30, R19 ;  /* 0x000000131e137220 */ /* 0x000fe20000400000 */
[----:B------:R-:W-:Y:S01]  /*6af0*/  F2FP.F16.F32.PACK_AB R44, R3, R0 ;  /* 0x00000000032c723e */ /* 0x000fe200000000ff */
[----:B------:R-:W-:Y:S01]  /*6b00*/  FFMA R12, R35, R21, R12 ;  /* 0x00000015230c7223 */ /* 0x000fe2000000000c */
[----:B------:R-:W-:Y:S01]  /*6b10*/  F2FP.F16.F32.PACK_AB R45, R7, R6 ;  /* 0x00000006072d723e */ /* 0x000fe200000000ff */
[----:B------:R-:W-:Y:S01]  /*6b20*/  FFMA R13, R35, R34, R13 ;  /* 0x00000022230d7223 */ /* 0x000fe2000000000d */
[----:B------:R-:W-:Y:S01]  /*6b30*/  F2FP.F16.F32.PACK_AB R46, R5, R4 ;  /* 0x00000004052e723e */ /* 0x000fe200000000ff */
[----:B------:R-:W-:Y:S01]  /*6b40*/  FFMA R18, R35, R37, R18 ;  /* 0x0000002523127223 */ /* 0x000fe20000000012 */
[----:B------:R-:W-:Y:S01]  /*6b50*/  F2FP.F16.F32.PACK_AB R47, R11, R10 ;  /* 0x0000000a0b2f723e */ /* 0x000fe200000000ff */
[----:B------:R-:W-:Y:S01]  /*6b60*/  FFMA R19, R35, R20, R19 ;  /* 0x0000001423137223 */ /* 0x000fe20000000013 */
[----:B------:R-:W-:Y:S02]  /*6b70*/  F2FP.F16.F32.PACK_AB R76, R9, R8 ;  /* 0x00000008094c723e */ /* 0x000fe400000000ff */
[----:B------:R-:W-:Y:S01]  /*6b80*/  F2FP.F16.F32.PACK_AB R77, R15, R14 ;  /* 0x0000000e0f4d723e */ /* 0x000fe200000000ff */
[----:B------:R1:W-:Y:S01]  /*6b90*/  STS.128 [R81+UR48+0x200], R44 ;  /* 0x0002002c51007988 */ /* 0x0003e20008000c30 */
[----:B------:R-:W-:Y:S02]  /*6ba0*/  F2FP.F16.F32.PACK_AB R78, R13, R12 ;  /* 0x0000000c0d4e723e */ /* 0x000fe400000000ff */
[----:B------:R-:W-:Y:S05]  /*6bb0*/  F2FP.F16.F32.PACK_AB R79, R19, R18 ;  /* 0x00000012134f723e */ /* 0x000fea00000000ff */
[----:B------:R1:W-:Y:S01]  /*6bc0*/  STS.128 [R83+0x200], R76 ;  /* 0x0002004c53007388 */ /* 0x0003e20000000c00 */
[----:B------:R-:W-:Y:S01]  /*6bd0*/  @!PT LDS RZ, [RZ] ;  /* 0x00000000fffff984 */ /* 0x000fe20000000800 */
[----:B------:R-:W-:Y:S01]  /*6be0*/  @!PT LDS RZ, [RZ] ;  /* 0x00000000fffff984 */ /* 0x000fe20000000800 */
[----:B------:R-:W-:Y:S01]  /*6bf0*/  @!PT LDS RZ, [RZ] ;  /* 0x00000000fffff984 */ /* 0x000fe20000000800 */
[----:B------:R-:W-:Y:S01]  /*6c00*/  @!PT LDS RZ, [RZ] ;  /* 0x00000000fffff984 */ /* 0x000fe20000000800 */
[----:B------:R2:W-:Y:S07]  /*6c10*/  MEMBAR.ALL.CTA ;  /* 0x0000000000007992 */ /* 0x0005ee0000008000 */
[----:B--2---:R-:W2:Y:S02]  /*6c20*/  FENCE.VIEW.ASYNC.S ;  /* 0x00000000000073c6 */ /* 0x004ea40000000000 */
[----:B--2---:R-:W-:Y:S06]  /*6c30*/  BAR.SYNC.DEFER_BLOCKING 0x1, 0x80 ;  /* 0x0042000000007b1d */ /* 0x004fec0000010000 */
[----:B------:R-:W-:Y:S05]  /*6c40*/  @P0 BRA `(.L_x_118) ;  /* 0x0000000000380947 */ /* 0x000fea0003800000 */
[----:B------:R-:W-:Y:S02]  /*6c50*/  UIADD3 UR4, UPT, UPT, UR48, 0x200, URZ ;  /* 0x0000020030047890 */ /* 0x000fe4000fffe0ff */
[----:B------:R-:W-:Y:S01]  /*6c60*/  UIADD3 UR8, UP0, UPT, UR52, 0x680, URZ ;  /* 0x0000068034087890 */ /* 0x000fe2000ff1e0ff */
[----:B------:R-:W-:Y:S01]  /*6c70*/  UMOV UR43, UR36 ;  /* 0x00000024002b7c82 */ /* 0x000fe20008000000 */
[----:B------:R-:W-:Y:S02]  /*6c80*/  UIADD3 UR5, UPT, UPT, UR41, 0x30, URZ ;  /* 0x0000003029057890 */ /* 0x000fe4000fffe0ff */
[----:B------:R-:W-:Y:S01]  /*6c90*/  MOV R67, UR4 ;  /* 0x0000000400437c02 */ /* 0x000fe20008000f00 */
[----:B------:R-:W-:Y:S02]  /*6ca0*/  UIADD3.X UR9, UPT, UPT, URZ, UR53, URZ, UP0, !UPT ;  /* 0x00000035ff097290 */ /* 0x000fe400087fe4ff */
[----:B------:R-:W-:Y:S01]  /*6cb0*/  UIADD3 UR4, UPT, UPT, UR48, 0xa00, URZ ;  /* 0x00000a0030047890 */ /* 0x000fe2000fffe0ff */
[----:B------:R-:W-:Y:S01]  /*6cc0*/  R2UR UR40, R67 ;  /* 0x00000000432872ca */ /* 0x000fe200000e0000 */
[----:B------:R-:W-:Y:S01]  /*6cd0*/  UMOV UR6, UR42 ;  /* 0x0000002a00067c82 */ /* 0x000fe20008000000 */
[----:B------:R-:W-:Y:S11]  /*6ce0*/  UMOV UR7, UR36 ;  /* 0x0000002400077c82 */ /* 0x000ff60008000000 */
[----:B------:R2:W-:Y:S01]  /*6cf0*/  UTMASTG.3D [UR40], [UR8] ;  /* 0x00000028080073b5 */ /* 0x0005e20008010000 */
[----:B------:R2:W-:Y:S01]  /*6d00*/  UTMASTG.3D [UR4], [UR8] ;  /* 0x00000004080073b5 */ /* 0x0005e20008010000 */
[----:B------:R0:W-:Y:S01]  /*6d10*/  UTMACMDFLUSH ;  /* 0x00000000000079b7 */ /* 0x0001e20000000000 */
[----:B--2---:R-:W-:Y:S04]  /*6d20*/  DEPBAR.LE SB0, 0x1 ;  /* 0x000080400000791a */ /* 0x004fe80000000000 */
.L_x_118:
[----:B------:R-:W-:Y:S05]  /*6d30*/  BSYNC.RECONVERGENT B0 ;  /* 0x0000000000007941 */ /* 0x000fea0003800200 */
.L_x_117:
[----:B------:R-:W-:Y:S01]  /*6d40*/  BAR.SYNC.DEFER_BLOCKING 0x1, 0x80 ;  /* 0x0042000000007b1d */ /* 0x000fe20000010000 */
[----:B------:R-:W-:Y:S01]  /*6d50*/  ISETP.NE.AND P1, PT, R82, RZ, PT ;  /* 0x000000ff5200720c */ /* 0x000fe20003f25270 */
[----:B------:R-:W-:Y:S01]  /*6d60*/  UIADD3 UR4, UPT, UPT, UR50, -0x1, URZ ;  /* 0xffffffff32047890 */ /* 0x000fe2000fffe0ff */
[----:B------:R-:W-:Y:S03]  /*6d70*/  LEA R3, R38, UR48, 0x3 ;  /* 0x0000003026037c11 */ /* 0x000fe6000f8e18ff */
[----:B------:R-:W-:Y:S08]  /*6d80*/  UISETP.GT.U32.AND UP0, UPT, UR4, -0x3, UPT ;  /* 0xfffffffd0400788c */ /* 0x000ff0000bf04070 */
[----:B------:R-:W-:Y:S01]  /*6d90*/  @P1 SHF.L.U32 R4, R71, 0x1f, RZ ;  /* 0x0000001f47041819 */ /* 0x000fe200000006ff */
[----:B------:R-:W-:Y:S06]  /*6da0*/  BRA.U UP0, `(.L_x_119) ;  /* 0x0000000100247547 */ /* 0x000fec000b800000 */
[----:B------:R-:W-:Y:S01]  /*6db0*/  IMAD.U32 R5, RZ, RZ, UR49 ;  /* 0x00000031ff057e24 */ /* 0x000fe2000f8e00ff */
[----:B------:R-:W-:Y:S01]  /*6dc0*/  MOV R0, UR37 ;  /* 0x0000002500007c02 */ /* 0x000fe20008000f00 */
[----:B------:R-:W-:Y:S03]  /*6dd0*/  UIADD3 UR49, UPT, UPT, UR49, 0x1, URZ ;  /* 0x0000000131317890 */ /* 0x000fe6000fffe0ff */
[----:B------:R-:W-:Y:S01]  /*6de0*/  @P1 LEA R5, R5, UR48, 0x3 ;  /* 0x0000003005051c11 */ /* 0x000fe2000f8e18ff */
[----:B------:R-:W-:Y:S04]  /*6df0*/  UISETP.NE.AND UP0, UPT, UR49, 0x3, UPT ;  /* 0x000000033100788c */ /* 0x000fe8000bf05270 */
[----:B------:R-:W-:Y:S01]  /*6e00*/  @P1 VIADD R5, R5, 0x88 ;  /* 0x0000008805051836 */ /* 0x000fe20000000000 */
[----:B------:R-:W-:Y:S04]  /*6e10*/  USEL UR49, UR49, URZ, UP0 ;  /* 0x000000ff31317287 */ /* 0x000fe80008000000 */
[----:B------:R-:W-:Y:S04]  /*6e20*/  @P1 PRMT R0, R0, 0x654, R5 ;  /* 0x0000065400001816 */ /* 0x000fe80000000005 */
[----:B------:R2:W-:Y:S04]  /*6e30*/  @P1 SYNCS.ARRIVE.TRANS64.RED.A1T0 RZ, [R0+URZ], RZ ;  /* 0x000000ff00ff19a7 */ /* 0x0005e800081004ff */
.L_x_119:
[----:B------:R-:W3:Y:S01]  /*6e40*/  @P1 SYNCS.PHASECHK.TRANS64.TRYWAIT P0, [R3+URZ+0x70], R4 ;  /* 0x00007004030015a7 */ /* 0x000ee200080011ff */
[----:B------:R-:W-:Y:S01]  /*6e50*/  BSSY B1, `(.L_x_120) ;  /* 0x0000012000017945 */ /* 0x000fe20003800000 */
[----:B---3--:R-:W-:Y:S03]  /*6e60*/  @P1 SEL R39, RZ, 0x1, !P0 ;  /* 0x00000001ff271807 */ /* 0x008fe60004000000 */
[----:B------:R-:W-:Y:S05]  /*6e70*/  @!P1 BRA `(.L_x_121) ;  /* 0x00000000003c9947 */ /* 0x000fea0003800000 */
[----:B------:R-:W-:Y:S01]  /*6e80*/  ISETP.NE.AND P1, PT, R84, RZ, PT ;  /* 0x000000ff5400720c */ /* 0x000fe20003f25270 */
[----:B------:R-:W-:Y:S01]  /*6e90*/  BSSY B0, `(.L_x_122) ;  /* 0x0000009000007945 */ /* 0x000fe20003800000 */
[----:B------:R-:W-:Y:S11]  /*6ea0*/  ISETP.NE.AND P0, PT, R39, RZ, PT ;  /* 0x000000ff2700720c */ /* 0x000ff60003f05270 */
[----:B------:R-:W-:Y:S05]  /*6eb0*/  @P1 IMAD R5, R38, 0x1000, R81 ;  /* 0x0000100026051824 */ /* 0x000fea00078e0251 */
[----:B------:R-:W-:Y:S05]  /*6ec0*/  @P1 IADD3 R4, PT, PT, R5, UR48, RZ ;  /* 0x0000003005041c10 */ /* 0x000fea000fffe0ff */
[----:B------:R-:W-:Y:S01]  /*6ed0*/  @P1 IMAD.IADD R4, R85, 0x1, R4 ;  /* 0x0000000155041824 */ /* 0x000fe200078e0204 */
[----:B------:R-:W-:Y:S06]  /*6ee0*/  @P0 BRA `(.L_x_123) ;  /* 0x00000000000c0947 */ /* 0x000fec0003800000 */
[----:B--2---:R-:W-:Y:S04]  /*6ef0*/  SHF.L.U32 R0, R71, 0x1f, RZ ;  /* 0x0000001f47007819 */ /* 0x004fe800000006ff */
[----:B------:R-:W2:Y:S02]  /*6f00*/  SYNCS.PHASECHK.TRANS64.TRYWAIT P0, [R3+URZ+0x70], R0 ;  /* 0x00007000030075a7 */ /* 0x000ea400080011ff */
[----:B--2---:R-:W-:Y:S05]  /*6f10*/  @!P0 BRA `(.L_x_124) ;  /* 0x0000002000008947 */ /* 0x004fea0003800000 */
.L_x_123:
[----:B------:R-:W-:Y:S05]  /*6f20*/  BSYNC B0 ;  /* 0x0000000000007941 */ /* 0x000fea0003800000 */
.L_x_122:
[----:B------:R-:W-:Y:S02]  /*6f30*/  ISETP.NE.AND P0, PT, R84, RZ, PT ;  /* 0x000000ff5400720c */ /* 0x000fe40003f05270 */
[----:B------:R-:W-:Y:S11]  /*6f40*/  IADD3 R38, PT, PT, R38, 0x1, RZ ;  /* 0x0000000126267810 */ /* 0x000ff60007ffe0ff */
[----:B------:R3:W4:Y:S04]  /*6f50*/  @P0 LDS.128 R40, [R5+UR48+0x200] ;  /* 0x0002003005280984 */ /* 0x0007280008000c00 */
[----:B------:R3:W1:Y:S02]  /*6f60*/  @P0 LDS.128 R48, [R4+0x200] ;  /* 0x0002000004300984 */ /* 0x0006640000000c00 */
.L_x_121:
[----:B------:R-:W-:Y:S05]  /*6f70*/  BSYNC B1 ;  /* 0x0000000000017941 */ /* 0x000fea0003800000 */
.L_x_120:
[----:B--2---:R-:W-:Y:S05]  /*6f80*/  VIADD R3, R32, 0x10 ;  /* 0x0000001020037836 */ /* 0x004fea0000000000 */
[----:B------:R-:W-:Y:S04]  /*6f90*/  SHF.R.U32.HI R3, RZ, 0x15, R3 ;  /* 0x00000015ff037819 */ /* 0x000fe80000011603 */
[----:B------:R-:W-:Y:S11]  /*6fa0*/  LOP3.LUT P0, RZ, R3, 0x3, R66, 0x48, !PT ;  /* 0x0000000303ff7812 */ /* 0x000ff60007804842 */
[----:B------:R-:W-:Y:S02]  /*6fb0*/  @!UPT UIADD3 URZ, UPT, UPT, URZ, URZ, URZ ;  /* 0x000000fffffff290 */ /* 0x000fe4000fffe0ff */
[----:B------:R-:W-:Y:S05]  /*6fc0*/  @!P0 BRA `(.L_x_125) ;  /* 0x0000000000408947 */ /* 0x000fea0003800000 */
[----:B------:R-:W3:Y:S01]  /*6fd0*/  LDCU.64 UR8, c[0x4][0x70] ;  /* 0x01000e00ff0877ac */ /* 0x000ee20008000a00 */
[----:B------:R-:W-:Y:S01]  /*6fe0*/  MOV R15, 0x0 ;  /* 0x00000000000f7802 */ /* 0x000fe20000000f00 */
[----:B------:R-:W-:Y:S02]  /*6ff0*/  HFMA2 R12, -RZ, RZ, 0, 5.9604644775390625e-08 ;  /* 0x00000001ff0c7431 */ /* 0x000fe400000001ff */
[----:B------:R-:W-:Y:S02]  /*7000*/  IMAD.MOV.U32 R8, RZ, RZ, 0x192 ;  /* 0x00000192ff087424 */ /* 0x000fe400078e00ff */
[----:B------:R-:W-:Y:S01]  /*7010*/  IMAD.MOV.U32 R13, RZ, RZ, RZ ;  /* 0x000000ffff0d7224 */ /* 0x000fe200078e00ff */
[----:B------:R-:W2:Y:S01]  /*7020*/  LDCU.64 UR6, c[0x4][0x78] ;  /* 0x01000f00ff0677ac */ /* 0x000ea20008000a00 */
[----:B------:R-:W1:Y:S01]  /*7030*/  LDC.64 R14, c[0x4][R15] ;  /* 0x010000000f0e7b82 */ /* 0x000e620000000a00 */
[----:B------:R-:W5:Y:S01]  /*7040*/  LDCU.64 UR4, c[0x4][0x10] ;  /* 0x01000200ff0477ac */ /* 0x000f620008000a00 */
[----:B---3--:R-:W-:Y:S01]  /*7050*/  MOV R5, UR9 ;  /* 0x0000000900057c02 */ /* 0x008fe20008000f00 */
[----:B------:R-:W-:Y:S01]  /*7060*/  IMAD.U32 R4, RZ, RZ, UR8 ;  /* 0x00000008ff047e24 */ /* 0x000fe2000f8e00ff */
[----:B--2---:R-:W-:Y:S01]  /*7070*/  MOV R7, UR7 ;  /* 0x0000000700077c02 */ /* 0x004fe20008000f00 */
[----:B------:R-:W-:Y:S01]  /*7080*/  IMAD.U32 R6, RZ, RZ, UR6 ;  /* 0x00000006ff067e24 */ /* 0x000fe2000f8e00ff */
[----:B-----5:R-:W-:Y:S01]  /*7090*/  MOV R11, UR5 ;  /* 0x00000005000b7c02 */ /* 0x020fe20008000f00 */
[----:B------:R-:W-:Y:S02]  /*70a0*/  IMAD.U32 R10, RZ, RZ, UR4 ;  /* 0x00000004ff0a7e24 */ /* 0x000fe4000f8e00ff */
[----:B------:R-:W-:Y:S07]  /*70b0*/  LEPC R20, `(.L_x_125) ;  /* 0x000000001014794e */ /* 0x000fee0000000000 */
[----:B-1--4-:R-:W-:Y:S05]  /*70c0*/  CALL.ABS.NOINC R14 ;  /* 0x000000000e007343 */ /* 0x012fea0003c00000 */
.L_x_125:
[----:B------:R-:W-:Y:S05]  /*70d0*/  WARPSYNC.ALL ;  /* 0x0000000000007948 */ /* 0x000fea0003800000 */
[----:B------:R-:W-:Y:S01]  /*70e0*/  R2UR UR4, R32 ;  /* 0x00000000200472ca */ /* 0x000fe200000e0000 */
[--C-:B----4-:R-:W-:Y:S01]  /*70f0*/  HADD2.F32 R20, -RZ, R40.reuse.H0_H0 ;  /* 0x20000028ff147230 */ /* 0x110fe20000004100 */
[----:B------:R-:W-:Y:S01]  /*7100*/  ISETP.NE.AND P0, PT, R72, RZ, PT ;  /* 0x000000ff4800720c */ /* 0x000fe20003f05270 */
[----:B------:R-:W-:Y:S01]  /*7110*/  HADD2.F32 R34, -RZ, R40.H1_H1 ;  /* 0x30000028ff227230 */ /* 0x000fe20000004100 */
[----:B------:R-:W-:Y:S01]  /*7120*/  BSSY.RECONVERGENT B0, `(.L_x_126) ;  /* 0x0000050000007945 */ /* 0x000fe20003800200 */
[----:B------:R-:W-:Y:S02]  /*7130*/  HADD2.F32 R36, -RZ, R41.H1_H1 ;  /* 0x30000029ff247230 */ /* 0x000fe40000004100 */
[--C-:B------:R-:W-:Y:S02]  /*7140*/  HADD2.F32 R21, -RZ, R42.reuse.H0_H0 ;  /* 0x2000002aff157230 */ /* 0x100fe40000004100 */
[----:B------:R-:W-:Y:S04]  /*7150*/  HADD2.F32 R37, -RZ, R43.H0_H0 ;  /* 0x2000002bff257230 */ /* 0x000fe80000004100 */
[----:B---3--:R-:W2:Y:S02]  /*7160*/  LDTM.x16 R4, tmem[UR4+0x10] ;  /* 0x00001004000479ee */ /* 0x008ea40008240000 */
[C---:B--2---:R-:W-:Y:S01]  /*7170*/  FMUL R0, R30.reuse, R4 ;  /* 0x000000041e007220 */ /* 0x044fe20000400000 */
[C---:B------:R-:W-:Y:S01]  /*7180*/  FMUL R3, R30.reuse, R5 ;  /* 0x000000051e037220 */ /* 0x040fe20000400000 */
        /* <DEDUP_REMOVED lines=16> */
[C---:B------:R-:W-:Y:S01]  /*7290*/  FFMA R11, R35.reuse, R34, R11 ;  /* 0x00000022230b7223 */ /* 0x040fe2000000000b */
[--C-:B-1----:R-:W-:Y:S02]  /*72a0*/  HADD2.F32 R20, -RZ, R48.reuse.H0_H0 ;  /* 0x20000030ff147230 */ /* 0x102fe40000004100 */
[C---:B------:R-:W-:Y:S01]  /*72b0*/  FMUL R8, R30.reuse, R12 ;  /* 0x0000000c1e087220 */ /* 0x040fe20000400000 */
[----:B------:R-:W-:Y:S02]  /*72c0*/  HADD2.F32 R34, -RZ, R48.H1_H1 ;  /* 0x30000030ff227230 */ /* 0x000fe40000004100 */
[C---:B------:R-:W-:Y:S01]  /*72d0*/  FMUL R9, R30.reuse, R13 ;  /* 0x0000000d1e097220 */ /* 0x040fe20000400000 */
[--C-:B------:R-:W-:Y:S02]  /*72e0*/  HADD2.F32 R21, -RZ, R49.reuse.H0_H0 ;  /* 0x20000031ff157230 */ /* 0x100fe40000004100 */
[C---:B------:R-:W-:Y:S01]  /*72f0*/  FMUL R14, R30.reuse, R14 ;  /* 0x0000000e1e0e7220 */ /* 0x040fe20000400000 */
[C---:B------:R-:W-:Y:S01]  /*7300*/  FFMA R8, R35.reuse, R20, R8 ;  /* 0x0000001423087223 */ /* 0x040fe20000000008 */
[C---:B------:R-:W-:Y:S01]  /*7310*/  FFMA R9, R35.reuse, R34, R9 ;  /* 0x0000002223097223 */ /* 0x040fe20000000009 */
[----:B------:R-:W-:Y:S02]  /*7320*/  HADD2.F32 R20, -RZ, R49.H1_H1 ;  /* 0x30000031ff147230 */ /* 0x000fe40000004100 */
[C---:B------:R-:W-:Y:S01]  /*7330*/  FFMA R14, R35.reuse, R21, R14 ;  /* 0x00000015230e7223 */ /* 0x040fe2000000000e */
[C---:B------:R-:W-:Y:S01]  /*7340*/  FMUL R15, R30.reuse, R15 ;  /* 0x0000000f1e0f7220 */ /* 0x040fe20000400000 */
[--C-:B------:R-:W-:Y:S02]  /*7350*/  HADD2.F32 R21, -RZ, R50.reuse.H0_H0 ;  /* 0x20000032ff157230 */ /* 0x100fe40000004100 */
[C---:B------:R-:W-:Y:S01]  /*7360*/  FMUL R12, R30.reuse, R16 ;  /* 0x000000101e0c7220 */ /* 0x040fe20000400000 */
[----:B------:R-:W-:Y:S02]  /*7370*/  HADD2.F32 R34, -RZ, R50.H1_H1 ;  /* 0x30000032ff227230 */ /* 0x000fe40000004100 */
[C---:B------:R-:W-:Y:S01]  /*7380*/  FMUL R13, R30.reuse, R17 ;  /* 0x000000111e0d7220 */ /* 0x040fe20000400000 */
[--C-:B------:R-:W-:Y:S02]  /*7390*/  HADD2.F32 R37, -RZ, R51.reuse.H0_H0 ;  /* 0x20000033ff257230 */ /* 0x100fe40000004100 */
[C---:B------:R-:W-:Y:S01]  /*73a0*/  FMUL R18, R30.reuse, R18 ;  /* 0x000000121e127220 */ /* 0x040fe20000400000 */
[----:B------:R-:W-:Y:S02]  /*73b0*/  HADD2.F32 R36, -RZ, R51.H1_H1 ;  /* 0x30000033ff247230 */ /* 0x000fe40000004100 */
[----:B------:R-:W-:Y:S01]  /*73c0*/  FFMA R15, R35, R20, R15 ;  /* 0x00000014230f7223 */ /* 0x000fe2000000000f */
        /* <DEDUP_REMOVED lines=23> */
[----:B------:R-:W-:Y:S02]  /*7540*/  UIADD3 UR12, UP0, UPT, UR52, 0x680, URZ ;  /* 0x00000680340c7890 */ /* 0x000fe4000ff1e0ff */
[----:B------:R-:W-:Y:S02]  /*7550*/  UIADD3 UR9, UPT, UPT, UR41, 0x10, URZ ;  /* 0x0000001029097890 */ /* 0x000fe4000fffe0ff */
[----:B------:R-:W-:Y:S02]  /*7560*/  UIADD3 UR8, UPT, UPT, UR48, 0x1200, URZ ;  /* 0x0000120030087890 */ /* 0x000fe4000fffe0ff */
[----:B------:R-:W-:Y:S01]  /*7570*/  UIADD3.X UR13, UPT, UPT, URZ, UR53, URZ, UP0, !UPT ;  /* 0x00000035ff0d7290 */ /* 0x000fe200087fe4ff */
[----:B------:R-:W-:Y:S01]  /*7580*/  UMOV UR10, UR42 ;  /* 0x0000002a000a7c82 */ /* 0x000fe20008000000 */
[----:B------:R-:W-:Y:S01]  /*7590*/  UMOV UR11, UR36 ;  /* 0x00000024000b7c82 */ /* 0x000fe20008000000 */
[----:B------:R-:W-:Y:S02]  /*75a0*/  UIADD3 UR5, UPT, UPT, UR41, 0x40, URZ ;  /* 0x0000004029057890 */ /* 0x000fe4000fffe0ff */
[----:B------:R-:W-:Y:S01]  /*75b0*/  UIADD3 UR4, UPT, UPT, UR48, 0x1a00, URZ ;  /* 0x00001a0030047890 */ /* 0x000fe2000fffe0ff */
[----:B------:R-:W-:Y:S03]  /*75c0*/  UMOV UR6, UR42 ;  /* 0x0000002a00067c82 */ /* 0x000fe60008000000 */
[----:B------:R2:W-:Y:S01]  /*75d0*/  UTMASTG.3D [UR8], [UR12] ;  /* 0x000000080c0073b5 */ /* 0x0005e20008010000 */
[----:B------:R-:W-:Y:S04]  /*75e0*/  UMOV UR7, UR36 ;  /* 0x0000002400077c82 */ /* 0x000fe80008000000 */
[----:B------:R2:W-:Y:S01]  /*75f0*/  UTMASTG.3D [UR4], [UR12] ;  /* 0x000000040c0073b5 */ /* 0x0005e20008010000 */
[----:B------:R0:W-:Y:S01]  /*7600*/  UTMACMDFLUSH ;  /* 0x00000000000079b7 */ /* 0x0001e20000000000 */
[----:B--2---:R-:W-:Y:S04]  /*7610*/  DEPBAR.LE SB0, 0x1 ;  /* 0x000080400000791a */ /* 0x004fe80000000000 */
.L_x_127:
[----:B------:R-:W-:Y:S05]  /*7620*/  BSYNC.RECONVERGENT B0 ;  /* 0x0000000000007941 */ /* 0x000fea0003800200 */
.L_x_126:
[----:B------:R-:W-:Y:S01]  /*7630*/  BAR.SYNC.DEFER_BLOCKING 0x1, 0x80 ;  /* 0x0042000000007b1d */ /* 0x000fe20000010000 */
[----:B------:R-:W-:Y:S01]  /*7640*/  ISETP.NE.AND P1, PT, R82, RZ, PT ;  /* 0x000000ff5200720c */ /* 0x000fe20003f25270 */
[----:B------:R-:W-:Y:S01]  /*7650*/  UISETP.GT.U32.AND UP0, UPT, UR50, -0x3, UPT ;  /* 0xfffffffd3200788c */ /* 0x000fe2000bf04070 */
[----:B------:R-:W-:Y:S11]  /*7660*/  LEA R4, R38, UR48, 0x3 ;  /* 0x0000003026047c11 */ /* 0x000ff6000f8e18ff */
        /* <DEDUP_REMOVED lines=11> */
.L_x_128:
        /* <DEDUP_REMOVED lines=8> */
[----:B--2---:R-:W-:Y:S05]  /*77a0*/  @P1 IADD3 R0, PT, PT, R38, UR48, RZ ;  /* 0x0000003026001c10 */ /* 0x004fea000fffe0ff */
[----:B------:R-:W-:Y:S01]  /*77b0*/  @P1 IMAD.IADD R85, R85, 0x1, R0 ;  /* 0x0000000155551824 */ /* 0x000fe200078e0200 */
[----:B------:R-:W-:Y:S06]  /*77c0*/  @P0 BRA `(.L_x_132) ;  /* 0x00000000000c0947 */ /* 0x000fec0003800000 */
[----:B------:R-:W-:Y:S04]  /*77d0*/  SHF.L.U32 R3, R71, 0x1f, RZ ;  /* 0x0000001f47037819 */ /* 0x000fe800000006ff */
[----:B------:R-:W2:Y:S02]  /*77e0*/  SYNCS.PHASECHK.TRANS64.TRYWAIT P0, [R4+URZ+0x70], R3 ;  /* 0x00007003040075a7 */ /* 0x000ea400080011ff */
[----:B--2---:R-:W-:Y:S05]  /*77f0*/  @!P0 BRA `(.L_x_133) ;  /* 0x0000001400dc8947 */ /* 0x004fea0003800000 */
.L_x_132:
[----:B------:R-:W-:Y:S05]  /*7800*/  BSYNC B0 ;  /* 0x0000000000007941 */ /* 0x000fea0003800000 */
.L_x_131:
[----:B------:R-:W-:Y:S11]  /*7810*/  ISETP.NE.AND P0, PT, R84, RZ, PT ;  /* 0x000000ff5400720c */ /* 0x000ff60003f05270 */
[----:B------:R-:W-:Y:S02]  /*7820*/  @!UPT UIADD3 URZ, UPT, UPT, URZ, URZ, URZ ;  /* 0x000000fffffff290 */ /* 0x000fe4000fffe0ff */
[----:B------:R3:W4:Y:S04]  /*7830*/  @P0 LDS.128 R40, [R38+UR48+0x200] ;  /* 0x0002003026280984 */ /* 0x0007280008000c00 */
[----:B------:R3:W1:Y:S02]  /*7840*/  @P0 LDS.128 R48, [R85+0x200] ;  /* 0x0002000055300984 */ /* 0x0006640000000c00 */
.L_x_130:
[----:B------:R-:W-:Y:S05]  /*7850*/  BSYNC B1 ;  /* 0x0000000000017941 */ /* 0x000fea0003800000 */
.L_x_129:
[----:B--2---:R-:W-:Y:S05]  /*7860*/  VIADD R3, R32, 0x20 ;  /* 0x0000002020037836 */ /* 0x004fea0000000000 */
[----:B------:R-:W-:Y:S04]  /*7870*/  SHF.R.U32.HI R3, RZ, 0x15, R3 ;  /* 0x00000015ff037819 */ /* 0x000fe80000011603 */
[----:B------:R-:W-:Y:S11]  /*7880*/  LOP3.LUT P0, RZ, R3, 0x3, R66, 0x48, !PT ;  /* 0x0000000303ff7812 */ /* 0x000ff60007804842 */
[----:B------:R-:W-:Y:S02]  /*7890*/  @!UPT UIADD3 URZ, UPT, UPT, URZ, URZ, URZ ;  /* 0x000000fffffff290 */ /* 0x000fe4000fffe0ff */
[----:B------:R-:W-:Y:S05]  /*78a0*/  @!P0 BRA `(.L_x_134) ;  /* 0x0000000000408947 */ /* 0x000fea0003800000 */
[----:B------:R-:W2:Y:S01]  /*78b0*/  LDCU.64 UR8, c[0x4][0x70] ;  /* 0x01000e00ff0877ac */ /* 0x000ea20008000a00 */
[----:B------:R-:W-:Y:S01]  /*78c0*/  MOV R15, 0x0 ;  /* 0x00000000000f7802 */ /* 0x000fe20000000f00 */
[----:B------:R-:W-:Y:S02]  /*78d0*/  HFMA2 R12, -RZ, RZ, 0, 5.9604644775390625e-08 ;  /* 0x00000001ff0c7431 */ /* 0x000fe400000001ff */
[----:B------:R-:W-:Y:S02]  /*78e0*/  IMAD.MOV.U32 R8, RZ, RZ, 0x192 ;  /* 0x00000192ff087424 */ /* 0x000fe400078e00ff */
[----:B------:R-:W-:Y:S01]  /*78f0*/  IMAD.MOV.U32 R13, RZ, RZ, RZ ;  /* 0x000000ffff0d7224 */ /* 0x000fe200078e00ff */
[----:B------:R-:W5:Y:S01]  /*7900*/  LDCU.64 UR6, c[0x4][0x78] ;  /* 0x01000f00ff0677ac */ /* 0x000f620008000a00 */
[----:B------:R-:W1:Y:S01]  /*7910*/  LDC.64 R14, c[0x4][R15] ;  /* 0x010000000f0e7b82 */ /* 0x000e620000000a00 */
[----:B------:R-:W3:Y:S01]  /*7920*/  LDCU.64 UR4, c[0x4][0x10] ;  /* 0x01000200ff0477ac */ /* 0x000ee20008000a00 */
[----:B--2---:R-:W-:Y:S01]  /*7930*/  MOV R5, UR9 ;  /* 0x0000000900057c02 */ /* 0x004fe20008000f00 */
[----:B------:R-:W-:Y:S01]  /*7940*/  IMAD.U32 R4, RZ, RZ, UR8 ;  /* 0x00000008ff047e24 */ /* 0x000fe2000f8e00ff */
[----:B-----5:R-:W-:Y:S01]  /*7950*/  MOV R7, UR7 ;  /* 0x0000000700077c02 */ /* 0x020fe20008000f00 */
[----:B------:R-:W-:Y:S01]  /*7960*/  IMAD.U32 R6, RZ, RZ, UR6 ;  /* 0x00000006ff067e24 */ /* 0x000fe2000f8e00ff */
[----:B---3--:R-:W-:Y:S01]  /*7970*/  MOV R11, UR5 ;  /* 0x00000005000b7c02 */ /* 0x008fe20008000f00 */
[----:B------:R-:W-:Y:S02]  /*7980*/  IMAD.U32 R10, RZ, RZ, UR4 ;  /* 0x00000004ff0a7e24 */ /* 0x000fe4000f8e00ff */
[----:B------:R-:W-:Y:S07]  /*7990*/  LEPC R20, `(.L_x_134) ;  /* 0x000000001014794e */ /* 0x000fee0000000000 */
[----:B-1--4-:R-:W-:Y:S05]  /*79a0*/  CALL.ABS.NOINC R14 ;  /* 0x000000000e007343 */ /* 0x012fea0003c00000 */
.L_x_134:
[----:B------:R-:W-:Y:S01]  /*79b0*/  ISETP.NE.AND P0, PT, R72, RZ, PT ;  /* 0x000000ff4800720c */ /* 0x000fe20003f05270 */
[----:B------:R-:W-:Y:S05]  /*79c0*/  WARPSYNC.ALL ;  /* 0x0000000000007948 */ /* 0x000fea0003800000 */
[----:B------:R-:W-:Y:S01]  /*79d0*/  R2UR UR4, R32 ;  /* 0x00000000200472ca */ /* 0x000fe200000e0000 */
[--C-:B----4-:R-:W-:Y:S01]  /*79e0*/  HADD2.F32 R20, -RZ, R40.reuse.H0_H0 ;  /* 0x20000028ff147230 */ /* 0x110fe20000004100 */
[----:B------:R-:W-:Y:S01]  /*79f0*/  IADD3 R74, PT, PT, R74, 0xf0, RZ ;  /* 0x000000f04a4a7810 */ /* 0x000fe20007ffe0ff */
[----:B------:R-:W-:Y:S01]  /*7a00*/  HADD2.F32 R34, -RZ, R40.H1_H1 ;  /* 0x30000028ff227230 */ /* 0x000fe20000004100 */
[----:B------:R-:W-:Y:S01]  /*7a10*/  BSSY.RECONVERGENT B0, `(.L_x_135) ;  /* 0x0000053000007945 */ /* 0x000fe20003800200 */
[--C-:B------:R-:W-:Y:S01]  /*7a20*/  HADD2.F32 R21, -RZ, R41.reuse.H0_H0 ;  /* 0x20000029ff157230 */ /* 0x100fe20000004100 */
[----:B------:R-:W-:Y:S01]  /*7a30*/  LOP3.LUT R74, R74, 0xfefffff8, RZ, 0xc0, !PT ;  /* 0xfefffff84a4a7812 */ /* 0x000fe200078ec0ff */
[----:B------:R-:W-:Y:S02]  /*7a40*/  HADD2.F32 R36, -RZ, R41.H1_H1 ;  /* 0x30000029ff247230 */ /* 0x000fe40000004100 */
[--C-:B------:R-:W-:Y:S02]  /*7a50*/  HADD2.F32 R37, -RZ, R42.reuse.H0_H0 ;  /* 0x2000002aff257230 */ /* 0x100fe40000004100 */
[----:B---3--:R-:W-:Y:S02]  /*7a60*/  HADD2.F32 R38, -RZ, R42.H1_H1 ;  /* 0x3000002aff267230 */ /* 0x008fe40000004100 */
[----:B------:R-:W2:Y:S01]  /*7a70*/  LDTM.x16 R4, tmem[UR4+0x20] ;  /* 0x00002004000479ee */ /* 0x000ea20008240000 */
[----:B------:R-:W-:Y:S01]  /*7a80*/  NOP ;  /* 0x0000000000007918 */ /* 0x000fe20000000000 */
[----:B--2---:R2:W-:Y:S01]  /*7a90*/  SYNCS.ARRIVE.TRANS64.RED.A1T0 RZ, [R74+URZ], RZ ;  /* 0x000000ff4aff79a7 */ /* 0x0045e200081004ff */
[--C-:B------:R-:W-:Y:S02]  /*7aa0*/  HADD2.F32 R39, -RZ, R43.reuse.H0_H0 ;  /* 0x2000002bff277230 */ /* 0x100fe40000004100 */
[----:B------:R-:W-:Y:S02]  /*7ab0*/  HADD2.F32 R40, -RZ, R43.H1_H1 ;  /* 0x3000002bff287230 */ /* 0x000fe40000004100 */
[--C-:B-1----:R-:W-:Y:S02]  /*7ac0*/  HADD2.F32 R41, -RZ, R48.reuse.H0_H0 ;  /* 0x20000030ff297230 */ /* 0x102fe40000004100 */
[----:B------:R-:W-:Y:S02]  /*7ad0*/  HADD2.F32 R42, -RZ, R48.H1_H1 ;  /* 0x30000030ff2a7230 */ /* 0x000fe40000004100 */
[--C-:B------:R-:W-:Y:S02]  /*7ae0*/  HADD2.F32 R43, -RZ, R49.reuse.H0_H0 ;  /* 0x20000031ff2b7230 */ /* 0x100fe40000004100 */
[----:B------:R-:W-:Y:S02]  /*7af0*/  HADD2.F32 R44, -RZ, R49.H1_H1 ;  /* 0x30000031ff2c7230 */ /* 0x000fe40000004100 */
[--C-:B------:R-:W-:Y:S02]  /*7b00*/  HADD2.F32 R45, -RZ, R50.reuse.H0_H0 ;  /* 0x20000032ff2d7230 */ /* 0x100fe40000004100 */
[----:B------:R-:W-:Y:S02]  /*7b10*/  HADD2.F32 R46, -RZ, R50.H1_H1 ;  /* 0x30000032ff2e7230 */ /* 0x000fe40000004100 */
[--C-:B------:R-:W-:Y:S02]  /*7b20*/  HADD2.F32 R47, -RZ, R51.reuse.H0_H0 ;  /* 0x20000033ff2f7230 */ /* 0x100fe40000004100 */
[----:B------:R-:W-:Y:S02]  /*7b30*/  HADD2.F32 R48, -RZ, R51.H1_H1 ;  /* 0x30000033ff307230 */ /* 0x000fe40000004100 */
[C---:B------:R-:W-:Y:S01]  /*7b40*/  FMUL R4, R30.reuse, R4 ;  /* 0x000000041e047220 */ /* 0x040fe20000400000 */
[C---:B------:R-:W-:Y:S01]  /*7b50*/  FMUL R5, R30.reuse, R5 ;  /* 0x000000051e057220 */ /* 0x040fe20000400000 */
[C---:B------:R-:W-:Y:S01]  /*7b60*/  FMUL R6, R30.reuse, R6 ;  /* 0x000000061e067220 */ /* 0x040fe20000400000 */
[C---:B------:R-:W-:Y:S01]  /*7b70*/  FMUL R7, R30.reuse, R7 ;  /* 0x000000071e077220 */ /* 0x040fe20000400000 */
[C---:B------:R-:W-:Y:S01]  /*7b80*/  FFMA R4, R35.reuse, R20, R4 ;  /* 0x0000001423047223 */ /* 0x040fe20000000004 */
        /* <DEDUP_REMOVED lines=42> */
[----:B-1----:R-:W1:Y:S02]  /*7e30*/  FENCE.VIEW.ASYNC.S ;  /* 0x00000000000073c6 */ /* 0x002e640000000000 */
[----:B-1----:R-:W-:Y:S06]  /*7e40*/  BAR.SYNC.DEFER_BLOCKING 0x1, 0x80 ;  /* 0x0042000000007b1d */ /* 0x002fec0000010000 */
        /* <DEDUP_REMOVED lines=14> */
[----:B-1----:R-:W-:Y:S04]  /*7f30*/  DEPBAR.LE SB0, 0x1 ;  /* 0x000080400000791a */ /* 0x002fe80000000000 */
.L_x_136:
[----:B------:R-:W-:Y:S05]  /*7f40*/  BSYNC.RECONVERGENT B0 ;  /* 0x0000000000007941 */ /* 0x000fea0003800200 */
.L_x_135:
[----:B------:R-:W-:Y:S01]  /*7f50*/  BAR.SYNC.DEFER_BLOCKING 0x1, 0x80 ;  /* 0x0042000000007b1d */ /* 0x000fe20000010000 */
[----:B------:R-:W-:Y:S01]  /*7f60*/  UIADD3 UR4, UPT, UPT, UR50, 0x1, URZ ;  /* 0x0000000132047890 */ /* 0x000fe2000fffe0ff */
[----:B------:R-:W-:Y:S03]  /*7f70*/  IADD3 R0, PT, PT, R33, 0x1, RZ ;  /* 0x0000000121007810 */ /* 0x000fe60007ffe0ff */
[----:B------:R-:W-:Y:S09]  /*7f80*/  UISETP.GT.U32.AND UP0, UPT, UR4, -0x3, UPT ;  /* 0xfffffffd0400788c */ /* 0x000ff2000bf04070 */
[----:B------:R-:W-:Y:S05]  /*7f90*/  BRA.U UP0, `(.L_x_137) ;  /* 0x0000000100287547 */ /* 0x000fea000b800000 */
[----:B------:R-:W-:Y:S01]  /*7fa0*/  ISETP.NE.AND P0, PT, R82, RZ, PT ;  /* 0x000000ff5200720c */ /* 0x000fe20003f05270 */
[----:B------:R-:W-:Y:S01]  /*7fb0*/  IMAD.U32 R4, RZ, RZ, UR49 ;  /* 0x00000031ff047e24 */ /* 0x000fe2000f8e00ff */
[----:B------:R-:W-:Y:S01]  /*7fc0*/  UIADD3 UR49, UPT, UPT, UR49, 0x1, URZ ;  /* 0x0000000131317890 */ /* 0x000fe2000fffe0ff */
[----:B------:R-:W-:Y:S03]  /*7fd0*/  IMAD.U32 R3, RZ, RZ, UR37 ;  /* 0x00000025ff037e24 */ /* 0x000fe6000f8e00ff */
[----:B------:R-:W-:Y:S04]  /*7fe0*/  UISETP.NE.AND UP0, UPT, UR49, 0x3, UPT ;  /* 0x000000033100788c */ /* 0x000fe8000bf05270 */
[----:B------:R-:W-:Y:S03]  /*7ff0*/  USEL UR49, UR49, URZ, UP0 ;  /* 0x000000ff31317287 */ /* 0x000fe60008000000 */
[----:B------:R-:W-:Y:S05]  /*8000*/  @P0 LEA R4, R4, UR48, 0x3 ;  /* 0x0000003004040c11 */ /* 0x000fea000f8e18ff */
[----:B------:R-:W-:Y:S05]  /*8010*/  @P0 VIADD R4, R4, 0x88 ;  /* 0x0000008804040836 */ /* 0x000fea0000000000 */
[----:B------:R-:W-:Y:S04]  /*8020*/  @P0 PRMT R3, R3, 0x654, R4 ;  /* 0x0000065403030816 */ /* 0x000fe80000000004 */
[----:B------:R1:W-:Y:S03]  /*8030*/  @P0 SYNCS.ARRIVE.TRANS64.RED.A1T0 RZ, [R3+URZ], RZ ;  /* 0x000000ff03ff09a7 */ /* 0x0003e600081004ff */
.L_x_137:
[----:B------:R-:W-:Y:S01]  /*8040*/  ISETP.NE.AND P2, PT, R73, RZ, PT ;  /* 0x000000ff4900720c */ /* 0x000fe20003f45270 */
[----:B------:R-:W-:Y:S01]  /*8050*/  UIADD3 UR50, UPT, UPT, UR50, 0x3, URZ ;  /* 0x0000000332327890 */ /* 0x000fe2000fffe0ff */
[----:B------:R-:W-:Y:S01]  /*8060*/  ISETP.NE.AND P0, PT, R80, 0x2, PT ;  /* 0x000000025000780c */ /* 0x000fe20003f05270 */
[----:B------:R-:W-:Y:S01]  /*8070*/  IMAD.IADD R20, R29, 0x1, R58 ;  /* 0x000000011d147824 */ /* 0x000fe200078e023a */
[----:B------:R-:W-:Y:S01]  /*8080*/  ISETP.NE.AND P1, PT, R0, 0x4, PT ;  /* 0x000000040000780c */ /* 0x000fe20003f25270 */
[----:B------:R-:W-:Y:S01]  /*8090*/  IMAD.IADD R21, R31, 0x1, R60 ;  /* 0x000000011f157824 */ /* 0x000fe200078e023c */
[----:B------:R-:W-:Y:S02]  /*80a0*/  SEL R4, RZ, 0x1, P0 ;  /* 0x00000001ff047807 */ /* 0x000fe40000000000 */
[----:B-1----:R-:W-:Y:S02]  /*80b0*/  SEL R3, RZ, 0x1, P1 ;  /* 0x00000001ff037807 */ /* 0x002fe40000800000 */
[----:B------:R-:W-:Y:S02]  /*80c0*/  LOP3.LUT R69, R69, R4, RZ, 0x3c, !PT ;  /* 0x0000000445457212 */ /* 0x000fe400078e3cff */
[----:B------:R-:W-:Y:S02]  /*80d0*/  LOP3.LUT R70, R70, R3, RZ, 0x3c, !PT ;  /* 0x0000000346467212 */ /* 0x000fe400078e3cff */
[----:B------:R-:W-:Y:S02]  /*80e0*/  @P2 R2UR UR36, R68 ;  /* 0x00000000442422ca */ /* 0x000fe400000e0000 */
[----:B------:R-:W-:Y:S02]  /*80f0*/  SEL R80, R80, RZ, P0 ;  /* 0x000000ff50507207 */ /* 0x000fe40000000000 */
[----:B------:R-:W-:Y:S01]  /*8100*/  SEL R33, R0, RZ, P1 ;  /* 0x000000ff00217207 */ /* 0x000fe20000800000 */
[----:B------:R-:W-:Y:S10]  /*8110*/  @P2 BRA `(.L_x_138) ;  /* 0xffffffd400f42947 */ /* 0x000ff4000383ffff */
[----:B------:R-:W-:-:S09]  /*8120*/  UISETP.NE.AND UP0, UPT, UR51, URZ, UPT ;  /* 0x000000ff3300728c */ /* 0x000fd2000bf05270 */
[----:B------:R-:W-:Y:S05]  /*8130*/  BRA.U !UP0, `(.L_x_139) ;  /* 0x0000000108487547 */ /* 0x000fea000b800000 */
[----:B------:R-:W1:Y:S02]  /*8140*/  LDCU.64 UR4, c[0x0][0x890] ;  /* 0x00011200ff0477ac */ /* 0x000e640008000a00 */
[----:B-1----:R-:W-:-:S04]  /*8150*/  UISETP.NE.U32.AND UP0, UPT, UR4, URZ, UPT ;  /* 0x000000ff0400728c */ /* 0x002fc8000bf05070 */
[----:B------:R-:W-:-:S09]  /*8160*/  UISETP.NE.AND.EX UP0, UPT, UR5, URZ, UPT, UP0 ;  /* 0x000000ff0500728c */ /* 0x000fd2000bf05300 */
[----:B------:R-:W-:Y:S05]  /*8170*/  BRA.U UP0, `(.L_x_140) ;  /* 0x00000001000c7547 */ /* 0x000fea000b800000 */
[----:B------:R-:W-:-:S13]  /*8180*/  FSETP.NEU.AND P0, PT, R35, RZ, PT ;  /* 0x000000ff2300720b */ /* 0x000fda0003f0d000 */
[----:B------:R-:W-:Y:S05]  /*8190*/  @!P0 EXIT ;  /* 0x000000000000894d */ /* 0x000fea0003800000 */
[----:B------:R-:W-:Y:S05]  /*81a0*/  BRA `(.L_x_139) ;  /* 0x00000000002c7947 */ /* 0x000fea0003800000 */
.L_x_140:
[----:B------:R-:W-:Y:S01]  /*81b0*/  ISETP.NE.AND P0, PT, R75, RZ, PT ;  /* 0x000000ff4b00720c */ /* 0x000fe20003f05270 */
[----:B------:R-:W-:-:S12]  /*81c0*/  BSSY.RECONVERGENT B0, `(.L_x_139) ;  /* 0x0000009000007945 */ /* 0x000fd80003800200 */
[----:B------:R-:W-:Y:S05]  /*81d0*/  @P0 BRA `(.L_x_141) ;  /* 0x0000000000140947 */ /* 0x000fea0003800000 */
[----:B------:R-:W1:Y:S02]  /*81e0*/  LDCU.64 UR4, c[0x0][0x888] ;  /* 0x00011100ff0477ac */ /* 0x000e640008000a00 */
[----:B-1----:R-:W-:-:S04]  /*81f0*/  ISETP.NE.U32.AND P0, PT, RZ, UR4, PT ;  /* 0x00000004ff007c0c */ /* 0x002fc8000bf05070 */
[----:B------:R-:W-:-:S13]  /*8200*/  ISETP.NE.AND.EX P0, PT, RZ, UR5, PT, P0 ;  /* 0x00000005ff007c0c */ /* 0x000fda000bf05300 */
[----:B------:R-:W-:Y:S05]  /*8210*/  @!P0 EXIT ;  /* 0x000000000000894d */ /* 0x000fea0003800000 */
[----:B------:R-:W-:Y:S05]  /*8220*/  BRA `(.L_x_142) ;  /* 0x0000000000087947 */ /* 0x000fea0003800000 */
.L_x_141:
[----:B------:R-:W-:-:S13]  /*8230*/  FSETP.NEU.AND P0, PT, R35, RZ, PT ;  /* 0x000000ff2300720b */ /* 0x000fda0003f0d000 */
[----:B------:R-:W-:Y:S05]  /*8240*/  @!P0 EXIT ;  /* 0x000000000000894d */ /* 0x000fea0003800000 */
.L_x_142:
[----:B------:R-:W-:Y:S05]  /*8250*/  BSYNC.RECONVERGENT B0 ;  /* 0x0000000000007941 */ /* 0x000fea0003800200 */
.L_x_139:
[----:B------:R-:W-:Y:S01]  /*8260*/  ULEA UR4, UR49, UR48, 0x3 ;  /* 0x0000003031047291 */ /* 0x000fe2000f8e18ff */
[----:B------:R-:W-:-:S04]  /*8270*/  DEPBAR.LE SB0, 0x0 ;  /* 0x000080000000791a */ /* 0x000fc80000000000 */
[----:B------:R-:W-:-:S04]  /*8280*/  UIADD3 UR4, UPT, UPT, UR4, 0x88, URZ ;  /* 0x0000008804047890 */ /* 0x000fc8000fffe0ff */
[----:B------:R-:W-:-:S09]  /*8290*/  UPRMT UR4, UR37, 0x654, UR4 ;  /* 0x0000065425047896 */ /* 0x000fd20008000004 */
[----:B------:R-:W-:Y:S01]  /*82a0*/  SYNCS.ARRIVE.TRANS64.RED.A1T0 RZ, [UR4], RZ ;  /* 0x000000ffffff79a7 */ /* 0x000fe20008100404 */
[----:B------:R-:W-:Y:S05]  /*82b0*/  EXIT ;  /* 0x000000000000794d */ /* 0x000fea0003800000 */
.L_x_24:
[----:B--2---:R2:W4:Y:S02]  /*82c0*/  SYNCS.PHASECHK.TRANS64.TRYWAIT P0, [R3+URZ+0x120], R2 ;  /* 0x00012002030075a7 */ /* 0x00452400080011ff */
[----:B----4-:R-:W-:Y:S05]  /*82d0*/  @!P0 NANOSLEEP.SYNCS 0x989680 ;  /* 0x009896800000895d */ /* 0x010fea0003900000 */
[----:B------:R-:W4:Y:S02]  /*82e0*/  @!P0 SYNCS.PHASECHK.TRANS64 P0, [R3+URZ+0x120], R2 ;  /* 0x00012002030085a7 */ /* 0x000f2400080010ff */
[----:B----4-:R-:W-:Y:S05]  /*82f0*/  @!P0 BRA `(.L_x_24) ;  /* 0xfffffffc00f08947 */ /* 0x010fea000383ffff */
[----:B------:R-:W-:Y:S05]  /*8300*/  BRA `(.L_x_143) ;  /* 0xffffff9400507947 */ /* 0x000fea000383ffff */
.L_x_27:
[----:B-1----:R-:W-:Y:S07]  /*8310*/  MOV R2, UR33 ;  /* 0x0000002100027c02 */ /* 0x002fee0008000f00 */
.L_x_144:
[----:B-1----:R1:W2:Y:S02]  /*8320*/  SYNCS.PHASECHK.TRANS64.TRYWAIT P0, [R2+URZ+0x38], R5 ;  /* 0x00003805020075a7 */ /* 0x0022a400080011ff */
[----:B--2---:R-:W-:Y:S05]  /*8330*/  @!P0 NANOSLEEP.SYNCS 0x989680 ;  /* 0x009896800000895d */ /* 0x004fea0003900000 */
[----:B------:R-:W2:Y:S02]  /*8340*/  @!P0 SYNCS.PHASECHK.TRANS64 P0, [R2+URZ+0x38], R5 ;  /* 0x00003805020085a7 */ /* 0x000ea400080010ff */
[----:B--2---:R-:W-:Y:S05]  /*8350*/  @!P0 BRA `(.L_x_144) ;  /* 0xfffffffc00f08947 */ /* 0x004fea000383ffff */
[----:B------:R-:W-:Y:S05]  /*8360*/  BRA `(.L_x_26) ;  /* 0xffffff9400b87947 */ /* 0x000fea000383ffff */
.L_x_34:
[----:B-1----:R-:W-:Y:S07]  /*8370*/  MOV R2, UR33 ;  /* 0x0000002100027c02 */ /* 0x002fee0008000f00 */
.L_x_145:
[----:B-1----:R1:W2:Y:S02]  /*8380*/  SYNCS.PHASECHK.TRANS64.TRYWAIT P0, [R2+URZ+0x38], R5 ;  /* 0x00003805020075a7 */ /* 0x0022a400080011ff */
[----:B--2---:R-:W-:Y:S05]  /*8390*/  @!P0 NANOSLEEP.SYNCS 0x989680 ;  /* 0x009896800000895d */ /* 0x004fea0003900000 */
[----:B------:R-:W2:Y:S02]  /*83a0*/  @!P0 SYNCS.PHASECHK.TRANS64 P0, [R2+URZ+0x38], R5 ;  /* 0x00003805020085a7 */ /* 0x000ea400080010ff */
[----:B--2---:R-:W-:Y:S05]  /*83b0*/  @!P0 BRA `(.L_x_145) ;  /* 0xfffffffc00f08947 */ /* 0x004fea000383ffff */
[----:B------:R-:W-:Y:S05]  /*83c0*/  BRA `(.L_x_33) ;  /* 0xffffff9800a47947 */ /* 0x000fea000383ffff */
.L_x_39:
[----:B-1----:R1:W2:Y:S02]  /*83d0*/  SYNCS.PHASECHK.TRANS64.TRYWAIT P0, [R2+URZ+0xb0], R3 ;  /* 0x0000b003020075a7 */ /* 0x0022a400080011ff */
[----:B--2---:R-:W-:Y:S05]  /*83e0*/  @!P0 NANOSLEEP.SYNCS 0x989680 ;  /* 0x009896800000895d */ /* 0x004fea0003900000 */
[----:B------:R-:W2:Y:S02]  /*83f0*/  @!P0 SYNCS.PHASECHK.TRANS64 P0, [R2+URZ+0xb0], R3 ;  /* 0x0000b003020085a7 */ /* 0x000ea400080010ff */
[----:B--2---:R-:W-:Y:S05]  /*8400*/  @!P0 BRA `(.L_x_39) ;  /* 0xfffffffc00f08947 */ /* 0x004fea000383ffff */
[----:B------:R-:W-:Y:S05]  /*8410*/  BRA `(.L_x_146) ;  /* 0xffffff9c00707947 */ /* 0x000fea000383ffff */
.L_x_43:
[----:B---3--:R-:W-:-:S07]  /*8420*/  MOV R0, UR5 ;  /* 0x0000000500007c02 */ /* 0x008fce0008000f00 */
.L_x_147:
[----:B-1----:R1:W2:Y:S02]  /*8430*/  SYNCS.PHASECHK.TRANS64.TRYWAIT P0, [R0+URZ], R3 ;  /* 0x00000003000075a7 */ /* 0x0022a400080011ff */
[----:B--2---:R-:W-:Y:S05]  /*8440*/  @!P0 NANOSLEEP.SYNCS 0x989680 ;  /* 0x009896800000895d */ /* 0x004fea0003900000 */
[----:B------:R-:W2:Y:S02]  /*8450*/  @!P0 SYNCS.PHASECHK.TRANS64 P0, [R0+URZ], R3 ;  /* 0x00000003000085a7 */ /* 0x000ea400080010ff */
[----:B--2---:R-:W-:Y:S05]  /*8460*/  @!P0 BRA `(.L_x_147) ;  /* 0xfffffffc00f08947 */ /* 0x004fea000383ffff */
[----:B------:R-:W-:Y:S05]  /*8470*/  BRA `(.L_x_148) ;  /* 0xffffffa000e07947 */ /* 0x000fea000383ffff */
.L_x_44:
[----:B---3--:R-:W-:-:S07]  /*8480*/  MOV R0, UR5 ;  /* 0x0000000500007c02 */ /* 0x008fce0008000f00 */
.L_x_149:
[----:B-1----:R1:W2:Y:S02]  /*8490*/  SYNCS.PHASECHK.TRANS64.TRYWAIT P0, [R0+URZ], R3 ;  /* 0x00000003000075a7 */ /* 0x0022a400080011ff */
[----:B--2---:R-:W-:Y:S05]  /*84a0*/  @!P0 NANOSLEEP.SYNCS 0x989680 ;  /* 0x009896800000895d */ /* 0x004fea0003900000 */
[----:B------:R-:W2:Y:S02]  /*84b0*/  @!P0 SYNCS.PHASECHK.TRANS64 P0, [R0+URZ], R3 ;  /* 0x00000003000085a7 */ /* 0x000ea400080010ff */
[----:B--2---:R-:W-:Y:S05]  /*84c0*/  @!P0 BRA `(.L_x_149) ;  /* 0xfffffffc00f08947 */ /* 0x004fea000383ffff */
[----:B------:R-:W-:Y:S05]  /*84d0*/  BRA `(.L_x_150) ;  /* 0xffffffa000ec7947 */ /* 0x000fea000383ffff */
.L_x_45:
[----:B---3--:R-:W-:-:S07]  /*84e0*/  MOV R0, UR5 ;  /* 0x0000000500007c02 */ /* 0x008fce0008000f00 */
.L_x_151:
[----:B-1----:R1:W2:Y:S02]  /*84f0*/  SYNCS.PHASECHK.TRANS64.TRYWAIT P0, [R0+URZ], R3 ;  /* 0x00000003000075a7 */ /* 0x0022a400080011ff */
[----:B--2---:R-:W-:Y:S05]  /*8500*/  @!P0 NANOSLEEP.SYNCS 0x989680 ;  /* 0x009896800000895d */ /* 0x004fea0003900000 */
[----:B------:R-:W2:Y:S02]  /*8510*/  @!P0 SYNCS.PHASECHK.TRANS64 P0, [R0+URZ], R3 ;  /* 0x00000003000085a7 */ /* 0x000ea400080010ff */
[----:B--2---:R-:W-:Y:S05]  /*8520*/  @!P0 BRA `(.L_x_151) ;  /* 0xfffffffc00f08947 */ /* 0x004fea000383ffff */
[----:B------:R-:W-:Y:S05]  /*8530*/  BRA `(.L_x_152) ;  /* 0xffffffa000f87947 */ /* 0x000fea000383ffff */
.L_x_46:
[----:B---3--:R-:W-:-:S07]  /*8540*/  MOV R0, UR5 ;  /* 0x0000000500007c02 */ /* 0x008fce0008000f00 */
.L_x_153:
[----:B-1----:R1:W2:Y:S02]  /*8550*/  SYNCS.PHASECHK.TRANS64.TRYWAIT P0, [R0+URZ], R3 ;  /* 0x00000003000075a7 */ /* 0x0022a400080011ff */
[----:B--2---:R-:W-:Y:S05]  /*8560*/  @!P0 NANOSLEEP.SYNCS 0x989680 ;  /* 0x009896800000895d */ /* 0x004fea0003900000 */
[----:B------:R-:W2:Y:S02]  /*8570*/  @!P0 SYNCS.PHASECHK.TRANS64 P0, [R0+URZ], R3 ;  /* 0x00000003000085a7 */ /* 0x000ea400080010ff */
[----:B--2---:R-:W-:Y:S05]  /*8580*/  @!P0 BRA `(.L_x_153) ;  /* 0xfffffffc00f08947 */ /* 0x004fea000383ffff */
[----:B------:R-:W-:Y:S05]  /*8590*/  BRA `(.L_x_154) ;  /* 0xffffffa400047947 */ /* 0x000fea000383ffff */
.L_x_47:
[----:B---3--:R-:W-:-:S07]  /*85a0*/  MOV R0, UR5 ;  /* 0x0000000500007c02 */ /* 0x008fce0008000f00 */
.L_x_155:
[----:B-1----:R1:W2:Y:S02]  /*85b0*/  SYNCS.PHASECHK.TRANS64.TRYWAIT P0, [R0+URZ], R3 ;  /* 0x00000003000075a7 */ /* 0x0022a400080011ff */
[----:B--2---:R-:W-:Y:S05]  /*85c0*/  @!P0 NANOSLEEP.SYNCS 0x989680 ;  /* 0x009896800000895d */ /* 0x004fea0003900000 */
[----:B------:R-:W2:Y:S02]  /*85d0*/  @!P0 SYNCS.PHASECHK.TRANS64 P0, [R0+URZ], R3 ;  /* 0x00000003000085a7 */ /* 0x000ea400080010ff */
[----:B--2---:R-:W-:Y:S05]  /*85e0*/  @!P0 BRA `(.L_x_155) ;  /* 0xfffffffc00f08947 */ /* 0x004fea000383ffff */
[----:B------:R-:W-:Y:S05]  /*85f0*/  BRA `(.L_x_156) ;  /* 0xffffffa400107947 */ /* 0x000fea000383ffff */
.L_x_48:
[----:B---3--:R-:W-:-:S07]  /*8600*/  MOV R0, UR5 ;  /* 0x0000000500007c02 */ /* 0x008fce0008000f00 */
.L_x_157:
[----:B-1----:R1:W2:Y:S02]  /*8610*/  SYNCS.PHASECHK.TRANS64.TRYWAIT P0, [R0+URZ], R3 ;  /* 0x00000003000075a7 */ /* 0x0022a400080011ff */
[----:B--2---:R-:W-:Y:S05]  /*8620*/  @!P0 NANOSLEEP.SYNCS 0x989680 ;  /* 0x009896800000895d */ /* 0x004fea0003900000 */
[----:B------:R-:W2:Y:S02]  /*8630*/  @!P0 SYNCS.PHASECHK.TRANS64 P0, [R0+URZ], R3 ;  /* 0x00000003000085a7 */ /* 0x000ea400080010ff */
[----:B--2---:R-:W-:Y:S05]  /*8640*/  @!P0 BRA `(.L_x_157) ;  /* 0xfffffffc00f08947 */ /* 0x004fea000383ffff */
[----:B------:R-:W-:Y:S05]  /*8650*/  BRA `(.L_x_158) ;  /* 0xffffffa4001c7947 */ /* 0x000fea000383ffff */
.L_x_51:
[----:B-1----:R1:W2:Y:S02]  /*8660*/  SYNCS.PHASECHK.TRANS64.TRYWAIT P0, [R0+URZ+0x110], R5 ;  /* 0x00011005000075a7 */ /* 0x0022a400080011ff */
[----:B--2---:R-:W-:Y:S05]  /*8670*/  @!P0 NANOSLEEP.SYNCS 0x989680 ;  /* 0x009896800000895d */ /* 0x004fea0003900000 */
[----:B------:R-:W2:Y:S02]  /*8680*/  @!P0 SYNCS.PHASECHK.TRANS64 P0, [R0+URZ+0x110], R5 ;  /* 0x00011005000085a7 */ /* 0x000ea400080010ff */
[----:B--2---:R-:W-:Y:S05]  /*8690*/  @!P0 BRA `(.L_x_51) ;  /* 0xfffffffc00f08947 */ /* 0x004fea000383ffff */
[----:B------:R-:W-:Y:S05]  /*86a0*/  BRA `(.L_x_159) ;  /* 0xffffffa4007c7947 */ /* 0x000fea000383ffff */
.L_x_52:
[----:B------:R-:W-:-:S07]  /*86b0*/  MOV R0, UR5 ;  /* 0x0000000500007c02 */ /* 0x000fce0008000f00 */
.L_x_160:
[----:B-1----:R1:W2:Y:S02]  /*86c0*/  SYNCS.PHASECHK.TRANS64.TRYWAIT P0, [R0+URZ+0xc0], R7 ;  /* 0x0000c007000075a7 */ /* 0x0022a400080011ff */
[----:B--2---:R-:W-:Y:S05]  /*86d0*/  @!P0 NANOSLEEP.SYNCS 0x989680 ;  /* 0x009896800000895d */ /* 0x004fea0003900000 */
[----:B------:R-:W2:Y:S02]  /*86e0*/  @!P0 SYNCS.PHASECHK.TRANS64 P0, [R0+URZ+0xc0], R7 ;  /* 0x0000c007000085a7 */ /* 0x000ea400080010ff */
[----:B--2---:R-:W-:Y:S05]  /*86f0*/  @!P0 BRA `(.L_x_160) ;  /* 0xfffffffc00f08947 */ /* 0x004fea000383ffff */
[----:B------:R-:W-:Y:S05]  /*8700*/  BRA `(.L_x_161) ;  /* 0xffffffa4008c7947 */ /* 0x000fea000383ffff */
.L_x_53:
[----:B-1----:R1:W2:Y:S02]  /*8710*/  SYNCS.PHASECHK.TRANS64.TRYWAIT P1, [R0+URZ+0xb0], R5 ;  /* 0x0000b005000075a7 */ /* 0x0022a400080211ff */
[----:B--2---:R-:W-:Y:S05]  /*8720*/  @!P1 NANOSLEEP.SYNCS 0x989680 ;  /* 0x009896800000995d */ /* 0x004fea0003900000 */
[----:B------:R-:W2:Y:S02]  /*8730*/  @!P1 SYNCS.PHASECHK.TRANS64 P1, [R0+URZ+0xb0], R5 ;  /* 0x0000b005000095a7 */ /* 0x000ea400080210ff */
[----:B--2---:R-:W-:Y:S05]  /*8740*/  @!P1 BRA `(.L_x_53) ;  /* 0xfffffffc00f09947 */ /* 0x004fea000383ffff */
[----:B------:R-:W-:Y:S05]  /*8750*/  BRA `(.L_x_162) ;  /* 0xffffffa400bc7947 */ /* 0x000fea000383ffff */
.L_x_56:
[----:B------:R-:W-:-:S07]  /*8760*/  MOV R0, UR5 ;  /* 0x0000000500007c02 */ /* 0x000fce0008000f00 */
.L_x_163:
[----:B-1----:R1:W2:Y:S02]  /*8770*/  SYNCS.PHASECHK.TRANS64.TRYWAIT P0, [R0+URZ+0xc0], R3 ;  /* 0x0000c003000075a7 */ /* 0x0022a400080011ff */
[----:B--2---:R-:W-:Y:S05]  /*8780*/  @!P0 NANOSLEEP.SYNCS 0x989680 ;  /* 0x009896800000895d */ /* 0x004fea0003900000 */
[----:B------:R-:W2:Y:S02]  /*8790*/  @!P0 SYNCS.PHASECHK.TRANS64 P0, [R0+URZ+0xc0], R3 ;  /* 0x0000c003000085a7 */ /* 0x000ea400080010ff */
[----:B--2---:R-:W-:Y:S05]  /*87a0*/  @!P0 BRA `(.L_x_163) ;  /* 0xfffffffc00f08947 */ /* 0x004fea000383ffff */
[----:B------:R-:W-:Y:S05]  /*87b0*/  BRA `(.L_x_55) ;  /* 0xffffffa800107947 */ /* 0x000fea000383ffff */
.L_x_65:
[----:B-1----:R-:W-:-:S04]  /*87c0*/  MOV R4, UR4 ;  /* 0x0000000400047c02 */ /* 0x002fc80008000f00 */
[----:B------:R1:W2:Y:S03]  /*87d0*/  SYNCS.PHASECHK.TRANS64.TRYWAIT P0, [R4+URZ+0x8], R5 ;  /* 0x00000805040075a7 */ /* 0x0002a600080011ff */
[----:B--2---:R-:W-:Y:S05]  /*87e0*/  @!P0 NANOSLEEP.SYNCS 0x989680 ;  /* 0x009896800000895d */ /* 0x004fea0003900000 */
[----:B------:R-:W2:Y:S02]  /*87f0*/  @!P0 SYNCS.PHASECHK.TRANS64 P0, [R4+URZ+0x8], R5 ;  /* 0x00000805040085a7 */ /* 0x000ea400080010ff */
[----:B--2---:R-:W-:Y:S05]  /*8800*/  @!P0 BRA `(.L_x_65) ;  /* 0xfffffffc00ec8947 */ /* 0x004fea000383ffff */
[----:B------:R-:W-:Y:S05]  /*8810*/  BRA `(.L_x_64) ;  /* 0xffffffa800c47947 */ /* 0x000fea000383ffff */
.L_x_67:
[----:B------:R-:W-:Y:S01]  /*8820*/  BSSY B0, `(.L_x_164) ;  /* 0x0000006000007945 */ /* 0x000fe20003800000 */
[----:B------:R-:W-:-:S07]  /*8830*/  MOV R15, 0xffffffff ;  /* 0xffffffff000f7802 */ /* 0x000fce0000000f00 */
[----:B-1---5:R-:W-:Y:S05]  /*8840*/  WARPSYNC.COLLECTIVE R15, `(.L_x_165) ;  /* 0x000000000f0c7348 */ /* 0x022fea0003c00000 */
[----:B------:R-:W-:Y:S02]  /*8850*/  ELECT P6, UR79, PT ;  /* 0x00000000004f782f */ /* 0x000fe400038c0000 */
[----:B------:R-:W-:Y:S01]  /*8860*/  MOV R14, UR79 ;  /* 0x0000004f000e7c02 */ /* 0x000fe20008000f00 */
[----:B-1---5:R-:W-:Y:S10]  /*8870*/  ENDCOLLECTIVE ;  /* 0x000000000000791b */ /* 0x022ff40003800000 */
.L_x_165:
[----:B------:R-:W-:Y:S05]  /*8880*/  BSYNC B0 ;  /* 0x0000000000007941 */ /* 0x000fea0003800000 */
.L_x_164:
[----:B------:R-:W-:Y:S05]  /*8890*/  BRA `(.L_x_166) ;  /* 0xffffffa800f47947 */ /* 0x000fea000383ffff */
.L_x_69:
[----:B-1----:R-:W-:-:S04]  /*88a0*/  MOV R2, UR4 ;  /* 0x0000000400027c02 */ /* 0x002fc80008000f00 */
[----:B------:R1:W2:Y:S03]  /*88b0*/  SYNCS.PHASECHK.TRANS64.TRYWAIT P0, [R2+URZ+0x8], R3 ;  /* 0x00000803020075a7 */ /* 0x0002a600080011ff */
[----:B--2---:R-:W-:Y:S05]  /*88c0*/  @!P0 NANOSLEEP.SYNCS 0x989680 ;  /* 0x009896800000895d */ /* 0x004fea0003900000 */
[----:B------:R-:W2:Y:S02]  /*88d0*/  @!P0 SYNCS.PHASECHK.TRANS64 P0, [R2+URZ+0x8], R3 ;  /* 0x00000803020085a7 */ /* 0x000ea400080010ff */
[----:B--2---:R-:W-:Y:S05]  /*88e0*/  @!P0 BRA `(.L_x_69) ;  /* 0xfffffffc00ec8947 */ /* 0x004fea000383ffff */
[----:B------:R-:W-:Y:S05]  /*88f0*/  BRA `(.L_x_68) ;  /* 0xffffffa800f87947 */ /* 0x000fea000383ffff */
.L_x_70:
[----:B-1----:R1:W2:Y:S02]  /*8900*/  SYNCS.PHASECHK.TRANS64.TRYWAIT P0, [R0+URZ+0xb0], R5 ;  /* 0x0000b005000075a7 */ /* 0x0022a400080011ff */
[----:B--2---:R-:W-:Y:S05]  /*8910*/  @!P0 NANOSLEEP.SYNCS 0x989680 ;  /* 0x009896800000895d */ /* 0x004fea0003900000 */
[----:B------:R-:W2:Y:S02]  /*8920*/  @!P0 SYNCS.PHASECHK.TRANS64 P0, [R0+URZ+0xb0], R5 ;  /* 0x0000b005000085a7 */ /* 0x000ea400080010ff */
[----:B--2---:R-:W-:Y:S05]  /*8930*/  @!P0 BRA `(.L_x_70) ;  /* 0xfffffffc00f08947 */ /* 0x004fea000383ffff */
[----:B------:R-:W-:Y:S05]  /*8940*/  BRA `(.L_x_167) ;  /* 0xffffffb000047947 */ /* 0x000fea000383ffff */
.L_x_72:
[----:B------:R-:W-:-:S07]  /*8950*/  MOV R0, UR19 ;  /* 0x0000001300007c02 */ /* 0x000fce0008000f00 */
.L_x_168:
[----:B-1----:R1:W2:Y:S02]  /*8960*/  SYNCS.PHASECHK.TRANS64.TRYWAIT P0, [R0+URZ+0xf0], R5 ;  /* 0x0000f005000075a7 */ /* 0x0022a400080011ff */
[----:B--2---:R-:W-:Y:S05]  /*8970*/  @!P0 NANOSLEEP.SYNCS 0x989680 ;  /* 0x009896800000895d */ /* 0x004fea0003900000 */
[----:B------:R-:W2:Y:S02]  /*8980*/  @!P0 SYNCS.PHASECHK.TRANS64 P0, [R0+URZ+0xf0], R5 ;  /* 0x0000f005000085a7 */ /* 0x000ea400080010ff */
[----:B--2---:R-:W-:Y:S05]  /*8990*/  @!P0 BRA `(.L_x_168) ;  /* 0xfffffffc00f08947 */ /* 0x004fea000383ffff */
[----:B------:R-:W-:Y:S05]  /*89a0*/  BRA `(.L_x_169) ;  /* 0xffffffb000507947 */ /* 0x000fea000383ffff */
.L_x_75:
[----:B------:R-:W-:Y:S07]  /*89b0*/  MOV R0, UR26 ;  /* 0x0000001a00007c02 */ /* 0x000fee0008000f00 */
.L_x_170:
[----:B-1----:R1:W2:Y:S02]  /*89c0*/  SYNCS.PHASECHK.TRANS64.TRYWAIT P0, [R0+URZ], R5 ;  /* 0x00000005000075a7 */ /* 0x0022a400080011ff */
[----:B--2---:R-:W-:Y:S05]  /*89d0*/  @!P0 NANOSLEEP.SYNCS 0x989680 ;  /* 0x009896800000895d */ /* 0x004fea0003900000 */
[----:B------:R-:W2:Y:S02]  /*89e0*/  @!P0 SYNCS.PHASECHK.TRANS64 P0, [R0+URZ], R5 ;  /* 0x00000005000085a7 */ /* 0x000ea400080010ff */
[----:B--2---:R-:W-:Y:S05]  /*89f0*/  @!P0 BRA `(.L_x_170) ;  /* 0xfffffffc00f08947 */ /* 0x004fea000383ffff */
[----:B------:R-:W-:Y:S05]  /*8a00*/  BRA `(.L_x_74) ;  /* 0xffffffb000647947 */ /* 0x000fea000383ffff */
.L_x_79:
[----:B-1----:R-:W-:-:S07]  /*8a10*/  MOV R0, UR6 ;  /* 0x0000000600007c02 */ /* 0x002fce0008000f00 */
.L_x_171:
[----:B-1----:R1:W2:Y:S02]  /*8a20*/  SYNCS.PHASECHK.TRANS64.TRYWAIT P0, [R0+URZ], R3 ;  /* 0x00000003000075a7 */ /* 0x0022a400080011ff */
[----:B--2---:R-:W-:Y:S05]  /*8a30*/  @!P0 NANOSLEEP.SYNCS 0x989680 ;  /* 0x009896800000895d */ /* 0x004fea0003900000 */
[----:B------:R-:W2:Y:S02]  /*8a40*/  @!P0 SYNCS.PHASECHK.TRANS64 P0, [R0+URZ], R3 ;  /* 0x00000003000085a7 */ /* 0x000ea400080010ff */
[----:B--2---:R-:W-:Y:S05]  /*8a50*/  @!P0 BRA `(.L_x_171) ;  /* 0xfffffffc00f08947 */ /* 0x004fea000383ffff */
[----:B------:R-:W-:Y:S05]  /*8a60*/  BRA `(.L_x_172) ;  /* 0xffffffb400a87947 */ /* 0x000fea000383ffff */
.L_x_80:
[----:B------:R-:W-:-:S07]  /*8a70*/  MOV R0, UR6 ;  /* 0x0000000600007c02 */ /* 0x000fce0008000f00 */
.L_x_173:
[----:B-1----:R1:W2:Y:S02]  /*8a80*/  SYNCS.PHASECHK.TRANS64.TRYWAIT P0, [R0+URZ], R3 ;  /* 0x00000003000075a7 */ /* 0x0022a400080011ff */
[----:B--2---:R-:W-:Y:S05]  /*8a90*/  @!P0 NANOSLEEP.SYNCS 0x989680 ;  /* 0x009896800000895d */ /* 0x004fea0003900000 */
[----:B------:R-:W2:Y:S02]  /*8aa0*/  @!P0 SYNCS.PHASECHK.TRANS64 P0, [R0+URZ], R3 ;  /* 0x00000003000085a7 */ /* 0x000ea400080010ff */
[----:B--2---:R-:W-:Y:S05]  /*8ab0*/  @!P0 BRA `(.L_x_173) ;  /* 0xfffffffc00f08947 */ /* 0x004fea000383ffff */
[----:B------:R-:W-:Y:S05]  /*8ac0*/  BRA `(.L_x_174) ;  /* 0xffffffb400b47947 */ /* 0x000fea000383ffff */
.L_x_81:
[----:B------:R-:W-:-:S07]  /*8ad0*/  MOV R0, UR6 ;  /* 0x0000000600007c02 */ /* 0x000fce0008000f00 */
.L_x_175:
[----:B-1----:R1:W2:Y:S02]  /*8ae0*/  SYNCS.PHASECHK.TRANS64.TRYWAIT P0, [R0+URZ], R3 ;  /* 0x00000003000075a7 */ /* 0x0022a400080011ff */
[----:B--2---:R-:W-:Y:S05]  /*8af0*/  @!P0 NANOSLEEP.SYNCS 0x989680 ;  /* 0x009896800000895d */ /* 0x004fea0003900000 */
[----:B------:R-:W2:Y:S02]  /*8b00*/  @!P0 SYNCS.PHASECHK.TRANS64 P0, [R0+URZ], R3 ;  /* 0x00000003000085a7 */ /* 0x000ea400080010ff */
[----:B--2---:R-:W-:Y:S05]  /*8b10*/  @!P0 BRA `(.L_x_175) ;  /* 0xfffffffc00f08947 */ /* 0x004fea000383ffff */
[----:B------:R-:W-:Y:S05]  /*8b20*/  BRA `(.L_x_176) ;  /* 0xffffffb400c07947 */ /* 0x000fea000383ffff */
.L_x_84:
[----:B------:R-:W-:-:S07]  /*8b30*/  MOV R0, UR11 ;  /* 0x0000000b00007c02 */ /* 0x000fce0008000f00 */
.L_x_177:
[----:B-1----:R1:W2:Y:S02]  /*8b40*/  SYNCS.PHASECHK.TRANS64.TRYWAIT P1, [R0+URZ+0x130], R3 ;  /* 0x00013003000075a7 */ /* 0x0022a400080211ff */
[----:B--2---:R-:W-:Y:S05]  /*8b50*/  @!P1 NANOSLEEP.SYNCS 0x989680 ;  /* 0x009896800000995d */ /* 0x004fea0003900000 */
[----:B------:R-:W2:Y:S02]  /*8b60*/  @!P1 SYNCS.PHASECHK.TRANS64 P1, [R0+URZ+0x130], R3 ;  /* 0x00013003000095a7 */ /* 0x000ea400080210ff */
[----:B--2---:R-:W-:Y:S05]  /*8b70*/  @!P1 BRA `(.L_x_177) ;  /* 0xfffffffc00f09947 */ /* 0x004fea000383ffff */
[----:B------:R-:W-:Y:S05]  /*8b80*/  BRA `(.L_x_178) ;  /* 0xffffffb8000c7947 */ /* 0x000fea000383ffff */
.L_x_89:
[----:B----4-:R4:W1:Y:S02]  /*8b90*/  SYNCS.PHASECHK.TRANS64.TRYWAIT P0, [R0+URZ+0xb0], R3 ;  /* 0x0000b003000075a7 */ /* 0x01086400080011ff */
[----:B-1----:R-:W-:Y:S05]  /*8ba0*/  @!P0 NANOSLEEP.SYNCS 0x989680 ;  /* 0x009896800000895d */ /* 0x002fea0003900000 */
[----:B------:R-:W1:Y:S02]  /*8bb0*/  @!P0 SYNCS.PHASECHK.TRANS64 P0, [R0+URZ+0xb0], R3 ;  /* 0x0000b003000085a7 */ /* 0x000e6400080010ff */
[----:B-1----:R-:W-:Y:S05]  /*8bc0*/  @!P0 BRA `(.L_x_89) ;  /* 0xfffffffc00f08947 */ /* 0x002fea000383ffff */
[----:B------:R-:W-:Y:S05]  /*8bd0*/  BRA `(.L_x_179) ;  /* 0xffffffbc001c7947 */ /* 0x000fea000383ffff */
.L_x_92:
[----:B------:R-:W-:Y:S07]  /*8be0*/  MOV R0, UR6 ;  /* 0x0000000600007c02 */ /* 0x000fee0008000f00 */
.L_x_180:
[----:B-1----:R1:W4:Y:S02]  /*8bf0*/  SYNCS.PHASECHK.TRANS64.TRYWAIT P0, [R0+URZ+0xa8], R3 ;  /* 0x0000a803000075a7 */ /* 0x00232400080011ff */
[----:B----4-:R-:W-:Y:S05]  /*8c00*/  @!P0 NANOSLEEP.SYNCS 0x989680 ;  /* 0x009896800000895d */ /* 0x010fea0003900000 */
[----:B------:R-:W4:Y:S02]  /*8c10*/  @!P0 SYNCS.PHASECHK.TRANS64 P0, [R0+URZ+0xa8], R3 ;  /* 0x0000a803000085a7 */ /* 0x000f2400080010ff */
[----:B----4-:R-:W-:Y:S05]  /*8c20*/  @!P0 BRA `(.L_x_180) ;  /* 0xfffffffc00f08947 */ /* 0x010fea000383ffff */
[----:B------:R-:W-:Y:S05]  /*8c30*/  BRA `(.L_x_91) ;  /* 0xffffffbc00fc7947 */ /* 0x000fea000383ffff */
.L_x_95:
[----:B------:R-:W-:Y:S07]  /*8c40*/  MOV R3, UR6 ;  /* 0x0000000600037c02 */ /* 0x000fee0008000f00 */
.L_x_181:
[----:B-1----:R1:W2:Y:S02]  /*8c50*/  SYNCS.PHASECHK.TRANS64.TRYWAIT P0, [R3+URZ+0x88], R12 ;  /* 0x0000880c030075a7 */ /* 0x0022a400080011ff */
[----:B--2---:R-:W-:Y:S05]  /*8c60*/  @!P0 NANOSLEEP.SYNCS 0x989680 ;  /* 0x009896800000895d */ /* 0x004fea0003900000 */
[----:B------:R-:W2:Y:S02]  /*8c70*/  @!P0 SYNCS.PHASECHK.TRANS64 P0, [R3+URZ+0x88], R12 ;  /* 0x0000880c030085a7 */ /* 0x000ea400080010ff */
[----:B--2---:R-:W-:Y:S05]  /*8c80*/  @!P0 BRA `(.L_x_181) ;  /* 0xfffffffc00f08947 */ /* 0x004fea000383ffff */
[----:B------:R-:W-:Y:S05]  /*8c90*/  BRA `(.L_x_182) ;  /* 0xffffffc000747947 */ /* 0x000fea000383ffff */
.L_x_96:
[----:B-1----:R-:W-:Y:S07]  /*8ca0*/  MOV R3, UR6 ;  /* 0x0000000600037c02 */ /* 0x002fee0008000f00 */
.L_x_183:
[----:B-1----:R1:W2:Y:S02]  /*8cb0*/  SYNCS.PHASECHK.TRANS64.TRYWAIT P0, [R3+URZ+0x90], R12 ;  /* 0x0000900c030075a7 */ /* 0x0022a400080011ff */
[----:B--2---:R-:W-:Y:S05]  /*8cc0*/  @!P0 NANOSLEEP.SYNCS 0x989680 ;  /* 0x009896800000895d */ /* 0x004fea0003900000 */
[----:B------:R-:W2:Y:S02]  /*8cd0*/  @!P0 SYNCS.PHASECHK.TRANS64 P0, [R3+URZ+0x90], R12 ;  /* 0x0000900c030085a7 */ /* 0x000ea400080010ff */
[----:B--2---:R-:W-:Y:S05]  /*8ce0*/  @!P0 BRA `(.L_x_183) ;  /* 0xfffffffc00f08947 */ /* 0x004fea000383ffff */
[----:B------:R-:W-:Y:S05]  /*8cf0*/  BRA `(.L_x_184) ;  /* 0xffffffc000cc7947 */ /* 0x000fea000383ffff */
.L_x_97:
[----:B------:R-:W-:Y:S07]  /*8d00*/  MOV R3, UR6 ;  /* 0x0000000600037c02 */ /* 0x000fee0008000f00 */
.L_x_185:
[----:B-1----:R1:W2:Y:S02]  /*8d10*/  SYNCS.PHASECHK.TRANS64.TRYWAIT P0, [R3+URZ+0x98], R12 ;  /* 0x0000980c030075a7 */ /* 0x0022a400080011ff */
[----:B--2---:R-:W-:Y:S05]  /*8d20*/  @!P0 NANOSLEEP.SYNCS 0x989680 ;  /* 0x009896800000895d */ /* 0x004fea0003900000 */
[----:B------:R-:W2:Y:S02]  /*8d30*/  @!P0 SYNCS.PHASECHK.TRANS64 P0, [R3+URZ+0x98], R12 ;  /* 0x0000980c030085a7 */ /* 0x000ea400080010ff */
[----:B--2---:R-:W-:Y:S05]  /*8d40*/  @!P0 BRA `(.L_x_185) ;  /* 0xfffffffc00f08947 */ /* 0x004fea000383ffff */
[----:B------:R-:W-:Y:S05]  /*8d50*/  BRA `(.L_x_186) ;  /* 0xffffffc4006c7947 */ /* 0x000fea000383ffff */
.L_x_99:
[----:B------:R-:W-:-:S07]  /*8d60*/  MOV R0, UR6 ;  /* 0x0000000600007c02 */ /* 0x000fce0008000f00 */
.L_x_187:
[----:B-1----:R1:W2:Y:S02]  /*8d70*/  SYNCS.PHASECHK.TRANS64.TRYWAIT P0, [R0+URZ+0x88], R3 ;  /* 0x00008803000075a7 */ /* 0x0022a400080011ff */
[----:B--2---:R-:W-:Y:S05]  /*8d80*/  @!P0 NANOSLEEP.SYNCS 0x989680 ;  /* 0x009896800000895d */ /* 0x004fea0003900000 */
[----:B------:R-:W2:Y:S02]  /*8d90*/  @!P0 SYNCS.PHASECHK.TRANS64 P0, [R0+URZ+0x88], R3 ;  /* 0x00008803000085a7 */ /* 0x000ea400080010ff */
[----:B--2---:R-:W-:Y:S05]  /*8da0*/  @!P0 BRA `(.L_x_187) ;  /* 0xfffffffc00f08947 */ /* 0x004fea000383ffff */
[----:B------:R-:W-:Y:S05]  /*8db0*/  BRA `(.L_x_188) ;  /* 0xffffffc400f47947 */ /* 0x000fea000383ffff */
.L_x_100:
[----:B-1----:R-:W-:-:S07]  /*8dc0*/  MOV R0, UR6 ;  /* 0x0000000600007c02 */ /* 0x002fce0008000f00 */
.L_x_189:
[----:B-1----:R1:W2:Y:S02]  /*8dd0*/  SYNCS.PHASECHK.TRANS64.TRYWAIT P0, [R0+URZ+0x90], R3 ;  /* 0x00009003000075a7 */ /* 0x0022a400080011ff */
[----:B--2---:R-:W-:Y:S05]  /*8de0*/  @!P0 NANOSLEEP.SYNCS 0x989680 ;  /* 0x009896800000895d */ /* 0x004fea0003900000 */
[----:B------:R-:W2:Y:S02]  /*8df0*/  @!P0 SYNCS.PHASECHK.TRANS64 P0, [R0+URZ+0x90], R3 ;  /* 0x00009003000085a7 */ /* 0x000ea400080010ff */
[----:B--2---:R-:W-:Y:S05]  /*8e00*/  @!P0 BRA `(.L_x_189) ;  /* 0xfffffffc00f08947 */ /* 0x004fea000383ffff */
[----:B------:R-:W-:Y:S05]  /*8e10*/  BRA `(.L_x_190) ;  /* 0xffffffc400e47947 */ /* 0x000fea000383ffff */
.L_x_102:
[----:B--2---:R2:W3:Y:S02]  /*8e20*/  SYNCS.PHASECHK.TRANS64.TRYWAIT P0, [R0+URZ+0xb0], R3 ;  /* 0x0000b003000075a7 */ /* 0x0044e400080011ff */
[----:B---3--:R-:W-:Y:S05]  /*8e30*/  @!P0 NANOSLEEP.SYNCS 0x989680 ;  /* 0x009896800000895d */ /* 0x008fea0003900000 */
[----:B------:R-:W3:Y:S02]  /*8e40*/  @!P0 SYNCS.PHASECHK.TRANS64 P0, [R0+URZ+0xb0], R3 ;  /* 0x0000b003000085a7 */ /* 0x000ee400080010ff */
[----:B---3--:R-:W-:Y:S05]  /*8e50*/  @!P0 BRA `(.L_x_102) ;  /* 0xfffffffc00f08947 */ /* 0x008fea000383ffff */
[----:B------:R-:W-:Y:S05]  /*8e60*/  BRA `(.L_x_191) ;  /* 0xffffffc800b47947 */ /* 0x000fea000383ffff */
.L_x_113:
[----:B-1----:R-:W-:Y:S04]  /*8e70*/  MOV R0, UR48 ;  /* 0x0000003000007c02 */ /* 0x002fe80008000f00 */
[----:B------:R1:W3:Y:S03]  /*8e80*/  SYNCS.PHASECHK.TRANS64.TRYWAIT P1, [R0+URZ+0x70], R5 ;  /* 0x00007005000075a7 */ /* 0x0002e600080211ff */
[----:B---3--:R-:W-:Y:S05]  /*8e90*/  @!P1 NANOSLEEP.SYNCS 0x989680 ;  /* 0x009896800000995d */ /* 0x008fea0003900000 */
[----:B------:R-:W3:Y:S02]  /*8ea0*/  @!P1 SYNCS.PHASECHK.TRANS64 P1, [R0+URZ+0x70], R5 ;  /* 0x00007005000095a7 */ /* 0x000ee400080210ff */
[----:B---3--:R-:W-:Y:S05]  /*8eb0*/  @!P1 BRA `(.L_x_113) ;  /* 0xfffffffc00ec9947 */ /* 0x008fea000383ffff */
[----:B------:R-:W-:Y:S05]  /*8ec0*/  BRA `(.L_x_112) ;  /* 0xffffffd400bc7947 */ /* 0x000fea000383ffff */
.L_x_115:
[----:B-1----:R1:W4:Y:S02]  /*8ed0*/  SYNCS.PHASECHK.TRANS64.TRYWAIT P0, [R74+URZ+0xd0], R3 ;  /* 0x0000d0034a0075a7 */ /* 0x00232400080011ff */
[----:B----4-:R-:W-:Y:S05]  /*8ee0*/  @!P0 NANOSLEEP.SYNCS 0x989680 ;  /* 0x009896800000895d */ /* 0x010fea0003900000 */
[----:B------:R-:W4:Y:S02]  /*8ef0*/  @!P0 SYNCS.PHASECHK.TRANS64 P0, [R74+URZ+0xd0], R3 ;  /* 0x0000d0034a0085a7 */ /* 0x000f2400080010ff */
[----:B----4-:R-:W-:Y:S05]  /*8f00*/  @!P0 BRA `(.L_x_115) ;  /* 0xfffffffc00f08947 */ /* 0x010fea000383ffff */
[----:B------:R-:W-:Y:S05]  /*8f10*/  BRA `(.L_x_114) ;  /* 0xffffffd400dc7947 */ /* 0x000fea000383ffff */
.L_x_124:
[----:B--2---:R2:W3:Y:S02]  /*8f20*/  SYNCS.PHASECHK.TRANS64.TRYWAIT P0, [R3+URZ+0x70], R0 ;  /* 0x00007000030075a7 */ /* 0x0044e400080011ff */
[----:B---3--:R-:W-:Y:S05]  /*8f30*/  @!P0 NANOSLEEP.SYNCS 0x989680 ;  /* 0x009896800000895d */ /* 0x008fea0003900000 */
[----:B------:R-:W3:Y:S02]  /*8f40*/  @!P0 SYNCS.PHASECHK.TRANS64 P0, [R3+URZ+0x70], R0 ;  /* 0x00007000030085a7 */ /* 0x000ee400080010ff */
[----:B---3--:R-:W-:Y:S05]  /*8f50*/  @!P0 BRA `(.L_x_124) ;  /* 0xfffffffc00f08947 */ /* 0x008fea000383ffff */
[----:B------:R-:W-:Y:S05]  /*8f60*/  BRA `(.L_x_123) ;  /* 0xffffffdc00ec7947 */ /* 0x000fea000383ffff */
.L_x_133:
[----:B--2---:R2:W3:Y:S02]  /*8f70*/  SYNCS.PHASECHK.TRANS64.TRYWAIT P0, [R4+URZ+0x70], R3 ;  /* 0x00007003040075a7 */ /* 0x0044e400080011ff */
[----:B---3--:R-:W-:Y:S05]  /*8f80*/  @!P0 NANOSLEEP.SYNCS 0x989680 ;  /* 0x009896800000895d */ /* 0x008fea0003900000 */
[----:B------:R-:W3:Y:S02]  /*8f90*/  @!P0 SYNCS.PHASECHK.TRANS64 P0, [R4+URZ+0x70], R3 ;  /* 0x00007003040085a7 */ /* 0x000ee400080010ff */
[----:B---3--:R-:W-:Y:S05]  /*8fa0*/  @!P0 BRA `(.L_x_133) ;  /* 0xfffffffc00f08947 */ /* 0x008fea000383ffff */
[----:B------:R-:W-:Y:S05]  /*8fb0*/  BRA `(.L_x_132) ;  /* 0xffffffe800107947 */ /* 0x000fea000383ffff */
        .weak           $__internal_0_$__cuda_sm10x_tcgen05_guardrail_trap_col_being_dealloced_not_returned_by_alloc
        .type           $__internal_0_$__cuda_sm10x_tcgen05_guardrail_trap_col_being_dealloced_not_returned_by_alloc,@function
        .size           $__internal_0_$__cuda_sm10x_tcgen05_guardrail_trap_col_being_dealloced_not_returned_by_alloc,($__internal_1_$__cuda_sm10x_tcgen05_guardrail_trap_phase_invalid_during_alloc - $__internal_0_$__cuda_sm10x_tcgen05_guardrail_trap_col_being_dealloced_not_returned_by_alloc)
$__internal_0_$__cuda_sm10x_tcgen05_guardrail_trap_col_being_dealloced_not_returned_by_alloc:
[----:B------:R-:W-:Y:S05]  /*8fc0*/  BPT.TRAP 0x1 ;  /* 0x000000040000795c */ /* 0x000fea0000300000 */
[----:B------:R-:W-:-:S04]  /*8fd0*/  HFMA2 R3, -RZ, RZ, 0, 0 ;  /* 0x00000000ff037431 */ /* 0x000fc800000001ff */
[----:B------:R-:W-:Y:S05]  /*8fe0*/  RET.REL.NODEC R2 `(_ZN7cutlass13device_kernelINS_4gemm6kernel13GemmUniversalIN4cute5tupleIJiiiiEEENS1_10collective13CollectiveMmaINS1_35MainloopSm100TmaUmmaWarpSpecializedILi7ELi2ELi4ENS5_IJNS4_1CILi2EEENSA_ILi1EEESC_EEEEENS5_IJNSA_ILi128EEENSA_ILi96EEESF_EEENS_6half_tENS5_IJlSC_lEEESI_SJ_NS4_8TiledMMAINS4_8MMA_AtomIJNS4_26SM100_MMA_F16BF16_2x1SM_SSISI_SI_fLi128ELi96ELNS4_4UMMA5MajorE0ELSO_0ELNSN_7ScaleInE0ELSP_0EEEEEENS4_6LayoutINS5_IJSC_SC_SC_EEENS5_IJNSA_ILi0EEESU_SU_EEEEENS5_IJNS4_10UnderscoreESX_SX_EEEEENS4_18SM100_TMA_2SM_LOADENS4_14ComposedLayoutINS4_7SwizzleILi3ELi4ELi3EEENS4_18smem_ptr_flag_bitsILi16EEENSS_INS5_IJNSA_ILi8EEENSA_ILi64EEEEEENS5_IJS17_SC_EEEEEEEvNS4_8identityES10_S1B_vS1C_EENS_8epilogue10collective18CollectiveEpilogueINS1E_23Sm100TmaWarpSpecializedILi3ELi2ELi16ELb1ELb0EEEJNS5_IJS17_SG_SF_EEENS5_IJNSS_IS17_SC_EENSS_INS5_IJNSA_ILi16EEESB_EEENS5_IJSC_NSA_ILi48EEEEEEEEEEESI_SJ_SI_SJ_NS1E_6fusion15FusionCallbacksIS1I_NS1R_17LinearCombinationISI_fSI_fLNS_15FloatRoundStyleE2EEES1J_S1Q_JEEENS4_5SM1004TMEM4LOAD26SM100_TMEM_LOAD_32dp32b16xENS4_13SM90_TMA_LOADENS11_INS12_ILi1ELi4ELi3EEES15_NSS_INS5_IJS16_S1L_EEENS5_IJS1L_SC_EEEEEEENS4_39AutoVectorizingCopyWithAssumedAlignmentILi128EEENS4_14SM90_TMA_STOREES26_S28_S28_EEEvvEEEEvNT_6ParamsE) ;  /* 0xffffff7002047950 */ /* 0x000fea0003c3ffff */
        .weak           $__internal_1_$__cuda_sm10x_tcgen05_guardrail_trap_phase_invalid_during_alloc
        .type           $__internal_1_$__cuda_sm10x_tcgen05_guardrail_trap_phase_invalid_during_alloc,@function
        .size           $__internal_1_$__cuda_sm10x_tcgen05_guardrail_trap_phase_invalid_during_alloc,($__internal_2_$__cuda_sm10x_tcgen05_guardrail_trap_unallocated_columns_being_dealloced - $__internal_1_$__cuda_sm10x_tcgen05_guardrail_trap_phase_invalid_during_alloc)
$__internal_1_$__cuda_sm10x_tcgen05_guardrail_trap_phase_invalid_during_alloc:
[----:B------:R-:W-:Y:S05]  /*8ff0*/  BPT.TRAP 0x1 ;  /* 0x000000040000795c */ /* 0x000fea0000300000 */
[----:B------:R-:W-:-:S04]  /*9000*/  MOV R3, 0x0 ;  /* 0x0000000000037802 */ /* 0x000fc80000000f00 */
[----:B------:R-:W-:Y:S05]  /*9010*/  RET.REL.NODEC R2 `(_ZN7cutlass13device_kernelINS_4gemm6kernel13GemmUniversalIN4cute5tupleIJiiiiEEENS1_10collective13CollectiveMmaINS1_35MainloopSm100TmaUmmaWarpSpecializedILi7ELi2ELi4ENS5_IJNS4_1CILi2EEENSA_ILi1EEESC_EEEEENS5_IJNSA_ILi128EEENSA_ILi96EEESF_EEENS_6half_tENS5_IJlSC_lEEESI_SJ_NS4_8TiledMMAINS4_8MMA_AtomIJNS4_26SM100_MMA_F16BF16_2x1SM_SSISI_SI_fLi128ELi96ELNS4_4UMMA5MajorE0ELSO_0ELNSN_7ScaleInE0ELSP_0EEEEEENS4_6LayoutINS5_IJSC_SC_SC_EEENS5_IJNSA_ILi0EEESU_SU_EEEEENS5_IJNS4_10UnderscoreESX_SX_EEEEENS4_18SM100_TMA_2SM_LOADENS4_14ComposedLayoutINS4_7SwizzleILi3ELi4ELi3EEENS4_18smem_ptr_flag_bitsILi16EEENSS_INS5_IJNSA_ILi8EEENSA_ILi64EEEEEENS5_IJS17_SC_EEEEEEEvNS4_8identityES10_S1B_vS1C_EENS_8epilogue10collective18CollectiveEpilogueINS1E_23Sm100TmaWarpSpecializedILi3ELi2ELi16ELb1ELb0EEEJNS5_IJS17_SG_SF_EEENS5_IJNSS_IS17_SC_EENSS_INS5_IJNSA_ILi16EEESB_EEENS5_IJSC_NSA_ILi48EEEEEEEEEEESI_SJ_SI_SJ_NS1E_6fusion15FusionCallbacksIS1I_NS1R_17LinearCombinationISI_fSI_fLNS_15FloatRoundStyleE2EEES1J_S1Q_JEEENS4_5SM1004TMEM4LOAD26SM100_TMEM_LOAD_32dp32b16xENS4_13SM90_TMA_LOADENS11_INS12_ILi1ELi4ELi3EEES15_NSS_INS5_IJS16_S1L_EEENS5_IJS1L_SC_EEEEEEENS4_39AutoVectorizingCopyWithAssumedAlignmentILi128EEENS4_14SM90_TMA_STOREES26_S28_S28_EEEvvEEEEvNT_6ParamsE) ;  /* 0xffffff6c02f87950 */ /* 0x000fea0003c3ffff */
        .weak           $__internal_2_$__cuda_sm10x_tcgen05_guardrail_trap_unallocated_columns_being_dealloced
        .type           $__internal_2_$__cuda_sm10x_tcgen05_guardrail_trap_unallocated_columns_being_dealloced,@function
        .size           $__internal_2_$__cuda_sm10x_tcgen05_guardrail_trap_unallocated_columns_being_dealloced,(.L_x_193 - $__internal_2_$__cuda_sm10x_tcgen05_guardrail_trap_unallocated_columns_being_dealloced)
$__internal_2_$__cuda_sm10x_tcgen05_guardrail_trap_unallocated_columns_being_dealloced:
[----:B------:R-:W-:Y:S05]  /*9020*/  BPT.TRAP 0x1 ;  /* 0x000000040000795c */ /* 0x000fea0000300000 */
[----:B------:R-:W-:-:S04]  /*9030*/  HFMA2 R3, -RZ, RZ, 0, 0 ;  /* 0x00000000ff037431 */ /* 0x000fc800000001ff */
[----:B------:R-:W-:Y:S05]  /*9040*/  RET.REL.NODEC R2 `(_ZN7cutlass13device_kernelINS_4gemm6kernel13GemmUniversalIN4cute5tupleIJiiiiEEENS1_10collective13CollectiveMmaINS1_35MainloopSm100TmaUmmaWarpSpecializedILi7ELi2ELi4ENS5_IJNS4_1CILi2EEENSA_ILi1EEESC_EEEEENS5_IJNSA_ILi128EEENSA_ILi96EEESF_EEENS_6half_tENS5_IJlSC_lEEESI_SJ_NS4_8TiledMMAINS4_8MMA_AtomIJNS4_26SM100_MMA_F16BF16_2x1SM_SSISI_SI_fLi128ELi96ELNS4_4UMMA5MajorE0ELSO_0ELNSN_7ScaleInE0ELSP_0EEEEEENS4_6LayoutINS5_IJSC_SC_SC_EEENS5_IJNSA_ILi0EEESU_SU_EEEEENS5_IJNS4_10UnderscoreESX_SX_EEEEENS4_18SM100_TMA_2SM_LOADENS4_14ComposedLayoutINS4_7SwizzleILi3ELi4ELi3EEENS4_18smem_ptr_flag_bitsILi16EEENSS_INS5_IJNSA_ILi8EEENSA_ILi64EEEEEENS5_IJS17_SC_EEEEEEEvNS4_8identityES10_S1B_vS1C_EENS_8epilogue10collective18CollectiveEpilogueINS1E_23Sm100TmaWarpSpecializedILi3ELi2ELi16ELb1ELb0EEEJNS5_IJS17_SG_SF_EEENS5_IJNSS_IS17_SC_EENSS_INS5_IJNSA_ILi16EEESB_EEENS5_IJSC_NSA_ILi48EEEEEEEEEEESI_SJ_SI_SJ_NS1E_6fusion15FusionCallbacksIS1I_NS1R_17LinearCombinationISI_fSI_fLNS_15FloatRoundStyleE2EEES1J_S1Q_JEEENS4_5SM1004TMEM4LOAD26SM100_TMEM_LOAD_32dp32b16xENS4_13SM90_TMA_LOADENS11_INS12_ILi1ELi4ELi3EEES15_NSS_INS5_IJS16_S1L_EEENS5_IJS1L_SC_EEEEEEENS4_39AutoVectorizingCopyWithAssumedAlignmentILi128EEENS4_14SM90_TMA_STOREES26_S28_S28_EEEvvEEEEvNT_6ParamsE) ;  /* 0xffffff6c02ec7950 */ /* 0x000fea0003c3ffff */
.L_x_192:
[----:B------:R-:W-:-:S00]  /*9050*/  BRA `(.L_x_192) ;  /* 0xfffffffc00fc7947 */ /* 0x000fc0000383ffff */
[----:B------:R-:W-:-:S00]  /*9060*/  NOP ;  /* 0x0000000000007918 */ /* 0x000fc00000000000 */
        /* <DEDUP_REMOVED lines=9> */
.L_x_193:


//--------------------- .nv.global.init           --------------------------
	.section	.nv.global.init,"aw",@progbits
.nv.global.init:
	.type		$str$27,@object
	.size		$str$27,($str$28 - $str$27)
$str$27:
        /*0000*/ 	.byte	0x28, 0x61, 0x64, 0x64, 0x72, 0x65, 0x73, 0x73, 0x20, 0x26, 0x20, 0x6d, 0x61, 0x73, 0x6b, 0x29
        /*0010*/ 	.byte	0x20, 0x3d, 0x3d, 0x20, 0x30, 0x00
	.type		$str$28,@object
	.size		$str$28,($str$26 - $str$28)
$str$28:
        /*0016*/ 	.byte	0x2f, 0x74, 0x6d, 0x70, 0x2f, 0x63, 0x75, 0x74, 0x6c, 0x61, 0x73, 0x73, 0x5f, 0x73, 0x77, 0x65
        /*0026*/ 	.byte	0x65, 0x70, 0x5f, 0x73, 0x72, 0x63, 0x2f, 0x69, 0x6e, 0x63, 0x6c, 0x75, 0x64, 0x65, 0x2f, 0x63
        /*0036*/ 	.byte	0x75, 0x74, 0x65, 0x2f, 0x70, 0x6f, 0x69, 0x6e, 0x74, 0x65, 0x72, 0x5f, 0x66, 0x6c, 0x61, 0x67
        /*0046*/ 	.byte	0x67, 0x65, 0x64, 0x2e, 0x68, 0x70, 0x70, 0x00
	.type		$str$26,@object
	.size		$str$26,($str$25 - $str$26)
$str$26:
        /*004e*/ 	.byte	0x2f, 0x74, 0x6d, 0x70, 0x2f, 0x63, 0x75, 0x74, 0x6c, 0x61, 0x73, 0x73, 0x5f, 0x73, 0x77, 0x65
        /*005e*/ 	.byte	0x65, 0x70, 0x5f, 0x73, 0x72, 0x63, 0x2f, 0x69, 0x6e, 0x63, 0x6c, 0x75, 0x64, 0x65, 0x2f, 0x63
        /*006e*/ 	.byte	0x75, 0x74, 0x65, 0x2f, 0x61, 0x74, 0x6f, 0x6d, 0x2f, 0x63, 0x6f, 0x70, 0x79, 0x5f, 0x74, 0x72
        /*007e*/ 	.byte	0x61, 0x69, 0x74, 0x73, 0x5f, 0x73, 0x6d, 0x31, 0x30, 0x30, 0x2e, 0x68, 0x70, 0x70, 0x00
	.type		$str$25,@object
	.size		$str$25,(__unnamed_1 - $str$25)
$str$25:
        /*008d*/ 	.byte	0x28, 0x28, 0x75, 0x69, 0x6e, 0x74, 0x33, 0x32, 0x5f, 0x74, 0x28, 0x74, 0x68, 0x72, 0x65, 0x61
        /*009d*/ 	.byte	0x64, 0x49, 0x64, 0x78, 0x2e, 0x78, 0x29, 0x20, 0x2f, 0x20, 0x33, 0x32, 0x29, 0x20, 0x25, 0x20
        /*00ad*/ 	.byte	0x34, 0x29, 0x20, 0x3d, 0x3d, 0x20, 0x28, 0x28, 0x28, 0x74, 0x6d, 0x65, 0x6d, 0x5f, 0x61, 0x64
        /*00bd*/ 	.byte	0x64, 0x72, 0x20, 0x3e, 0x3e, 0x20, 0x31, 0x36, 0x29, 0x20, 0x2f, 0x20, 0x33, 0x32, 0x29, 0x20
        /*00cd*/ 	.byte	0x25, 0x20, 0x34, 0x29, 0x00
	.type		__unnamed_1,@object
	.size		__unnamed_1,(__unnamed_2 - __unnamed_1)
__unnamed_1:
        /*00d2*/ 	.byte	0x61, 0x75, 0x74, 0x6f, 0x20, 0x63, 0x75, 0x74, 0x65, 0x3a, 0x3a, 0x61, 0x73, 0x5f, 0x70, 0x6f
        /* <DEDUP_REMOVED lines=24> */
        /*0262*/ 	.byte	0x34, 0x38, 0x3e, 0x3e, 0x3e, 0x3e, 0x5d, 0x00
	.type		__unnamed_2,@object
	.size		__unnamed_2,(.L_2 - __unnamed_2)
__unnamed_2:
        /* <DEDUP_REMOVED lines=40> */
        /*04ea*/ 	.byte	0x3a, 0x3a, 0x43, 0x3c, 0x30, 0x3e, 0x3e, 0x3e, 0x3e, 0x5d, 0x00
.L_2:


//--------------------- .nv.shared._ZN7cutlass13device_kernelINS_4gemm6kernel13GemmUniversalIN4cute5tupleIJiiiiEEENS1_10collective13CollectiveMmaINS1_35MainloopSm100TmaUmmaWarpSpecializedILi7ELi2ELi4ENS5_IJNS4_1CILi2EEENSA_ILi1EEESC_EEEEENS5_IJNSA_ILi128EEENSA_ILi96EEESF_EEENS_6half_tENS5_IJlSC_lEEESI_SJ_NS4_8TiledMMAINS4_8MMA_AtomIJNS4_26SM100_MMA_F16BF16_2x1SM_SSISI_SI_fLi128ELi96ELNS4_4UMMA5MajorE0ELSO_0ELNSN_7ScaleInE0ELSP_0EEEEEENS4_6LayoutINS5_IJSC_SC_SC_EEENS5_IJNSA_ILi0EEESU_SU_EEEEENS5_IJNS4_10UnderscoreESX_SX_EEEEENS4_18SM100_TMA_2SM_LOADENS4_14ComposedLayoutINS4_7SwizzleILi3ELi4ELi3EEENS4_18smem_ptr_flag_bitsILi16EEENSS_INS5_IJNSA_ILi8EEENSA_ILi64EEEEEENS5_IJS17_SC_EEEEEEEvNS4_8identityES10_S1B_vS1C_EENS_8epilogue10collective18CollectiveEpilogueINS1E_23Sm100TmaWarpSpecializedILi3ELi2ELi16ELb1ELb0EEEJNS5_IJS17_SG_SF_EEENS5_IJNSS_IS17_SC_EENSS_INS5_IJNSA_ILi16EEESB_EEENS5_IJSC_NSA_ILi48EEEEEEEEEEESI_SJ_SI_SJ_NS1E_6fusion15FusionCallbacksIS1I_NS1R_17LinearCombinationISI_fSI_fLNS_15FloatRoundStyleE2EEES1J_S1Q_JEEENS4_5SM1004TMEM4LOAD26SM100_TMEM_LOAD_32dp32b16xENS4_13SM90_TMA_LOADENS11_INS12_ILi1ELi4ELi3EEES15_NSS_INS5_IJS16_S1L_EEENS5_IJS1L_SC_EEEEEEENS4_39AutoVectorizingCopyWithAssumedAlignmentILi128EEENS4_14SM90_TMA_STOREES26_S28_S28_EEEvvEEEEvNT_6ParamsE --------------------------
	.section	.nv.shared._ZN7cutlass13device_kernelINS_4gemm6kernel13GemmUniversalIN4cute5tupleIJiiiiEEENS1_10collective13CollectiveMmaINS1_35MainloopSm100TmaUmmaWarpSpecializedILi7ELi2ELi4ENS5_IJNS4_1CILi2EEENSA_ILi1EEESC_EEEEENS5_IJNSA_ILi128EEENSA_ILi96EEESF_EEENS_6half_tENS5_IJlSC_lEEESI_SJ_NS4_8TiledMMAINS4_8MMA_AtomIJNS4_26SM100_MMA_F16BF16_2x1SM_SSISI_SI_fLi128ELi96ELNS4_4UMMA5MajorE0ELSO_0ELNSN_7ScaleInE0ELSP_0EEEEEENS4_6LayoutINS5_IJSC_SC_SC_EEENS5_IJNSA_ILi0EEESU_SU_EEEEENS5_IJNS4_10UnderscoreESX_SX_EEEEENS4_18SM100_TMA_2SM_LOADENS4_14ComposedLayoutINS4_7SwizzleILi3ELi4ELi3EEENS4_18smem_ptr_flag_bitsILi16EEENSS_INS5_IJNSA_ILi8EEENSA_ILi64EEEEEENS5_IJS17_SC_EEEEEEEvNS4_8identityES10_S1B_vS1C_EENS_8epilogue10collective18CollectiveEpilogueINS1E_23Sm100TmaWarpSpecializedILi3ELi2ELi16ELb1ELb0EEEJNS5_IJS17_SG_SF_EEENS5_IJNSS_IS17_SC_EENSS_INS5_IJNSA_ILi16EEESB_EEENS5_IJSC_NSA_ILi48EEEEEEEEEEESI_SJ_SI_SJ_NS1E_6fusion15FusionCallbacksIS1I_NS1R_17LinearCombinationISI_fSI_fLNS_15FloatRoundStyleE2EEES1J_S1Q_JEEENS4_5SM1004TMEM4LOAD26SM100_TMEM_LOAD_32dp32b16xENS4_13SM90_TMA_LOADENS11_INS12_ILi1ELi4ELi3EEES15_NSS_INS5_IJS16_S1L_EEENS5_IJS1L_SC_EEEEEEENS4_39AutoVectorizingCopyWithAssumedAlignmentILi128EEENS4_14SM90_TMA_STOREES26_S28_S28_EEEvvEEEEvNT_6ParamsE,"aw",@nobits
	.sectionflags	@""
	.align	16
	.zero		1024


//--------------------- .nv.shared.reserved.0     --------------------------
	.section	.nv.shared.reserved.0,"aw",@nobits
	.weak		__nv_reservedSMEM_offset_0_alias
	.size		__nv_reservedSMEM_offset_0_alias, 0, 64
	.other		__nv_reservedSMEM_offset_0_alias,@"STO_CUDA_RESERVED_SHARED STV_DEFAULT"
__nv_reservedSMEM_offset_0_alias:
	.zero		0
.nv.shared.reserved.0:
	.zero		64
	.weak		__nv_reservedSMEM_tcgen05_partition
	.type		__nv_reservedSMEM_tcgen05_partition,@object
	.size		__nv_reservedSMEM_tcgen05_partition,(.L_0 - __nv_reservedSMEM_tcgen05_partition)
__nv_reservedSMEM_tcgen05_partition:
	.zero		32
.L_0:


//--------------------- .nv.global                --------------------------
	.section	.nv.global,"aw",@nobits
.nv.global:
	.type		_ZN40_INTERNAL_4b467b59_4_k_cu_bde18ff7_106314cute1_E,@object
	.size		_ZN40_INTERNAL_4b467b59_4_k_cu_bde18ff7_106314cute1_E,(_ZN40_INTERNAL_4b467b59_4_k_cu_bde18ff7_106314cuda3std3__45__cpo6cbeginE - _ZN40_INTERNAL_4b467b59_4_k_cu_bde18ff7_106314cute1_E)
_ZN40_INTERNAL_4b467b59_4_k_cu_bde18ff7_106314cute1_E:
	.zero		1
	.type		_ZN40_INTERNAL_4b467b59_4_k_cu_bde18ff7_106314cuda3std3__45__cpo6cbeginE,@object
	.size		_ZN40_INTERNAL_4b467b59_4_k_cu_bde18ff7_106314cuda3std3__45__cpo6cbeginE,(_ZN40_INTERNAL_4b467b59_4_k_cu_bde18ff7_106314cuda3std3__48in_placeE - _ZN40_INTERNAL_4b467b59_4_k_cu_bde18ff7_106314cuda3std3__45__cpo6cbeginE)
_ZN40_INTERNAL_4b467b59_4_k_cu_bde18ff7_106314cuda3std3__45__cpo6cbeginE:
	.zero		1
	.type		_ZN40_INTERNAL_4b467b59_4_k_cu_bde18ff7_106314cuda3std3__48in_placeE,@object
	.size		_ZN40_INTERNAL_4b467b59_4_k_cu_bde18ff7_106314cuda3std3__48in_placeE,(_ZN40_INTERNAL_4b467b59_4_k_cu_bde18ff7_106314cuda3std6ranges3__45__cpo9iter_moveE - _ZN40_INTERNAL_4b467b59_4_k_cu_bde18ff7_106314cuda3std3__48in_placeE)
_ZN40_INTERNAL_4b467b59_4_k_cu_bde18ff7_106314cuda3std3__48in_placeE:
	.zero		1
	.type		_ZN40_INTERNAL_4b467b59_4_k_cu_bde18ff7_106314cuda3std6ranges3__45__cpo9iter_moveE,@object
	.size		_ZN40_INTERNAL_4b467b59_4_k_cu_bde18ff7_106314cuda3std6ranges3__45__cpo9iter_moveE,(_ZN40_INTERNAL_4b467b59_4_k_cu_bde18ff7_106314cuda3std3__45__cpo5beginE - _ZN40_INTERNAL_4b467b59_4_k_cu_bde18ff7_106314cuda3std6ranges3__45__cpo9iter_moveE)
_ZN40_INTERNAL_4b467b59_4_k_cu_bde18ff7_106314cuda3std6ranges3__45__cpo9iter_moveE:
	.zero		1
	.type		_ZN40_INTERNAL_4b467b59_4_k_cu_bde18ff7_106314cuda3std3__45__cpo5beginE,@object
	.size		_ZN40_INTERNAL_4b467b59_4_k_cu_bde18ff7_106314cuda3std3__45__cpo5beginE,(_ZN40_INTERNAL_4b467b59_4_k_cu_bde18ff7_106314cuda3std3__442_GLOBAL__N__4b467b59_4_k_cu_bde18ff7_106316ignoreE - _ZN40_INTERNAL_4b467b59_4_k_cu_bde18ff7_106314cuda3std3__45__cpo5beginE)
_ZN40_INTERNAL_4b467b59_4_k_cu_bde18ff7_106314cuda3std3__45__cpo5beginE:
	.zero		1
	.type		_ZN40_INTERNAL_4b467b59_4_k_cu_bde18ff7_106314cuda3std3__442_GLOBAL__N__4b467b59_4_k_cu_bde18ff7_106316ignoreE,@object
	.size		_ZN40_INTERNAL_4b467b59_4_k_cu_bde18ff7_106314cuda3std3__442_GLOBAL__N__4b467b59_4_k_cu_bde18ff7_106316ignoreE,(_ZN40_INTERNAL_4b467b59_4_k_cu_bde18ff7_106314cute7productE - _ZN40_INTERNAL_4b467b59_4_k_cu_bde18ff7_106314cuda3std3__442_GLOBAL__N__4b467b59_4_k_cu_bde18ff7_106316ignoreE)
_ZN40_INTERNAL_4b467b59_4_k_cu_bde18ff7_106314cuda3std3__442_GLOBAL__N__4b467b59_4_k_cu_bde18ff7_106316ignoreE:
	.zero		1
	.type		_ZN40_INTERNAL_4b467b59_4_k_cu_bde18ff7_106314cute7productE,@object
	.size		_ZN40_INTERNAL_4b467b59_4_k_cu_bde18ff7_106314cute7productE,(_ZN40_INTERNAL_4b467b59_4_k_cu_bde18ff7_106314cuda3std3__45__cpo3endE - _ZN40_INTERNAL_4b467b59_4_k_cu_bde18ff7_106314cute7productE)
_ZN40_INTERNAL_4b467b59_4_k_cu_bde18ff7_106314cute7productE:
	.zero		1
	.type		_ZN40_INTERNAL_4b467b59_4_k_cu_bde18ff7_106314cuda3std3__45__cpo3endE,@object
	.size		_ZN40_INTERNAL_4b467b59_4_k_cu_bde18ff7_106314cuda3std3__45__cpo3endE,(_ZN40_INTERNAL_4b467b59_4_k_cu_bde18ff7_106314cuda3std3__419piecewise_constructE - _ZN40_INTERNAL_4b467b59_4_k_cu_bde18ff7_106314cuda3std3__45__cpo3endE)
_ZN40_INTERNAL_4b467b59_4_k_cu_bde18ff7_106314cuda3std3__45__cpo3endE:
	.zero		1
	.type		_ZN40_INTERNAL_4b467b59_4_k_cu_bde18ff7_106314cuda3std3__419piecewise_constructE,@object
	.size		_ZN40_INTERNAL_4b467b59_4_k_cu_bde18ff7_106314cuda3std3__419piecewise_constructE,(_ZN40_INTERNAL_4b467b59_4_k_cu_bde18ff7_106314cuda3std3__45__cpo4cendE - _ZN40_INTERNAL_4b467b59_4_k_cu_bde18ff7_106314cuda3std3__419piecewise_constructE)
_ZN40_INTERNAL_4b467b59_4_k_cu_bde18ff7_106314cuda3std3__419piecewise_constructE:
	.zero		1
	.type		_ZN40_INTERNAL_4b467b59_4_k_cu_bde18ff7_106314cuda3std3__45__cpo4cendE,@object
	.size		_ZN40_INTERNAL_4b467b59_4_k_cu_bde18ff7_106314cuda3std3__45__cpo4cendE,(_ZN40_INTERNAL_4b467b59_4_k_cu_bde18ff7_106314cuda3std6ranges3__45__cpo4swapE - _ZN40_INTERNAL_4b467b59_4_k_cu_bde18ff7_106314cuda3std3__45__cpo4cendE)
_ZN40_INTERNAL_4b467b59_4_k_cu_bde18ff7_106314cuda3std3__45__cpo4cendE:
	.zero		1
	.type		_ZN40_INTERNAL_4b467b59_4_k_cu_bde18ff7_106314cuda3std6ranges3__45__cpo4swapE,@object
	.size		_ZN40_INTERNAL_4b467b59_4_k_cu_bde18ff7_106314cuda3std6ranges3__45__cpo4swapE,(.L_10 - _ZN40_INTERNAL_4b467b59_4_k_cu_bde18ff7_106314cuda3std6ranges3__45__cpo4swapE)
_ZN40_INTERNAL_4b467b59_4_k_cu_bde18ff7_106314cuda3std6ranges3__45__cpo4swapE:
	.zero		1
.L_10:


//--------------------- .nv.constant0._ZN7cutlass13device_kernelINS_4gemm6kernel13GemmUniversalIN4cute5tupleIJiiiiEEENS1_10collective13CollectiveMmaINS1_35MainloopSm100TmaUmmaWarpSpecializedILi7ELi2ELi4ENS5_IJNS4_1CILi2EEENSA_ILi1EEESC_EEEEENS5_IJNSA_ILi128EEENSA_ILi96EEESF_EEENS_6half_tENS5_IJlSC_lEEESI_SJ_NS4_8TiledMMAINS4_8MMA_AtomIJNS4_26SM100_MMA_F16BF16_2x1SM_SSISI_SI_fLi128ELi96ELNS4_4UMMA5MajorE0ELSO_0ELNSN_7ScaleInE0ELSP_0EEEEEENS4_6LayoutINS5_IJSC_SC_SC_EEENS5_IJNSA_ILi0EEESU_SU_EEEEENS5_IJNS4_10UnderscoreESX_SX_EEEEENS4_18SM100_TMA_2SM_LOADENS4_14ComposedLayoutINS4_7SwizzleILi3ELi4ELi3EEENS4_18smem_ptr_flag_bitsILi16EEENSS_INS5_IJNSA_ILi8EEENSA_ILi64EEEEEENS5_IJS17_SC_EEEEEEEvNS4_8identityES10_S1B_vS1C_EENS_8epilogue10collective18CollectiveEpilogueINS1E_23Sm100TmaWarpSpecializedILi3ELi2ELi16ELb1ELb0EEEJNS5_IJS17_SG_SF_EEENS5_IJNSS_IS17_SC_EENSS_INS5_IJNSA_ILi16EEESB_EEENS5_IJSC_NSA_ILi48EEEEEEEEEEESI_SJ_SI_SJ_NS1E_6fusion15FusionCallbacksIS1I_NS1R_17LinearCombinationISI_fSI_fLNS_15FloatRoundStyleE2EEES1J_S1Q_JEEENS4_5SM1004TMEM4LOAD26SM100_TMEM_LOAD_32dp32b16xENS4_13SM90_TMA_LOADENS11_INS12_ILi1ELi4ELi3EEES15_NSS_INS5_IJS16_S1L_EEENS5_IJS1L_SC_EEEEEEENS4_39AutoVectorizingCopyWithAssumedAlignmentILi128EEENS4_14SM90_TMA_STOREES26_S28_S28_EEEvvEEEEvNT_6ParamsE --------------------------
	.section	.nv.constant0._ZN7cutlass13device_kernelINS_4gemm6kernel13GemmUniversalIN4cute5tupleIJiiiiEEENS1_10collective13CollectiveMmaINS1_35MainloopSm100TmaUmmaWarpSpecializedILi7ELi2ELi4ENS5_IJNS4_1CILi2EEENSA_ILi1EEESC_EEEEENS5_IJNSA_ILi128EEENSA_ILi96EEESF_EEENS_6half_tENS5_IJlSC_lEEESI_SJ_NS4_8TiledMMAINS4_8MMA_AtomIJNS4_26SM100_MMA_F16BF16_2x1SM_SSISI_SI_fLi128ELi96ELNS4_4UMMA5MajorE0ELSO_0ELNSN_7ScaleInE0ELSP_0EEEEEENS4_6LayoutINS5_IJSC_SC_SC_EEENS5_IJNSA_ILi0EEESU_SU_EEEEENS5_IJNS4_10UnderscoreESX_SX_EEEEENS4_18SM100_TMA_2SM_LOADENS4_14ComposedLayoutINS4_7SwizzleILi3ELi4ELi3EEENS4_18smem_ptr_flag_bitsILi16EEENSS_INS5_IJNSA_ILi8EEENSA_ILi64EEEEEENS5_IJS17_SC_EEEEEEEvNS4_8identityES10_S1B_vS1C_EENS_8epilogue10collective18CollectiveEpilogueINS1E_23Sm100TmaWarpSpecializedILi3ELi2ELi16ELb1ELb0EEEJNS5_IJS17_SG_SF_EEENS5_IJNSS_IS17_SC_EENSS_INS5_IJNSA_ILi16EEESB_EEENS5_IJSC_NSA_ILi48EEEEEEEEEEESI_SJ_SI_SJ_NS1E_6fusion15FusionCallbacksIS1I_NS1R_17LinearCombinationISI_fSI_fLNS_15FloatRoundStyleE2EEES1J_S1Q_JEEENS4_5SM1004TMEM4LOAD26SM100_TMEM_LOAD_32dp32b16xENS4_13SM90_TMA_LOADENS11_INS12_ILi1ELi4ELi3EEES15_NSS_INS5_IJS16_S1L_EEENS5_IJS1L_SC_EEEEEEENS4_39AutoVectorizingCopyWithAssumedAlignmentILi128EEENS4_14SM90_TMA_STOREES26_S28_S28_EEEvvEEEEvNT_6ParamsE,"a",@progbits
	.sectionflags	@""
	.align	4
.nv.constant0._ZN7cutlass13device_kernelINS_4gemm6kernel13GemmUniversalIN4cute5tupleIJiiiiEEENS1_10collective13CollectiveMmaINS1_35MainloopSm100TmaUmmaWarpSpecializedILi7ELi2ELi4ENS5_IJNS4_1CILi2EEENSA_ILi1EEESC_EEEEENS5_IJNSA_ILi128EEENSA_ILi96EEESF_EEENS_6half_tENS5_IJlSC_lEEESI_SJ_NS4_8TiledMMAINS4_8MMA_AtomIJNS4_26SM100_MMA_F16BF16_2x1SM_SSISI_SI_fLi128ELi96ELNS4_4UMMA5MajorE0ELSO_0ELNSN_7ScaleInE0ELSP_0EEEEEENS4_6LayoutINS5_IJSC_SC_SC_EEENS5_IJNSA_ILi0EEESU_SU_EEEEENS5_IJNS4_10UnderscoreESX_SX_EEEEENS4_18SM100_TMA_2SM_LOADENS4_14ComposedLayoutINS4_7SwizzleILi3ELi4ELi3EEENS4_18smem_ptr_flag_bitsILi16EEENSS_INS5_IJNSA_ILi8EEENSA_ILi64EEEEEENS5_IJS17_SC_EEEEEEEvNS4_8identityES10_S1B_vS1C_EENS_8epilogue10collective18CollectiveEpilogueINS1E_23Sm100TmaWarpSpecializedILi3ELi2ELi16ELb1ELb0EEEJNS5_IJS17_SG_SF_EEENS5_IJNSS_IS17_SC_EENSS_INS5_IJNSA_ILi16EEESB_EEENS5_IJSC_NSA_ILi48EEEEEEEEEEESI_SJ_SI_SJ_NS1E_6fusion15FusionCallbacksIS1I_NS1R_17LinearCombinationISI_fSI_fLNS_15FloatRoundStyleE2EEES1J_S1Q_JEEENS4_5SM1004TMEM4LOAD26SM100_TMEM_LOAD_32dp32b16xENS4_13SM90_TMA_LOADENS11_INS12_ILi1ELi4ELi3EEES15_NSS_INS5_IJS16_S1L_EEENS5_IJS1L_SC_EEEEEEENS4_39AutoVectorizingCopyWithAssumedAlignmentILi128EEENS4_14SM90_TMA_STOREES26_S28_S28_EEEvvEEEEvNT_6ParamsE:
	.zero		2944


//--------------------- SYMBOLS --------------------------

	.type		.nv.reservedSmem.offset0,@object
	.size		.nv.reservedSmem.offset0,0x4
	.type		.nv.reservedSmem.cap,@object
	.size		.nv.reservedSmem.cap,0x4
	.type		__assertfail,@function
